def matmul_kernel(
    a_ptr,
    b_ptr,
    c_ptr,
    M,
    N,
    K,
    stride_am,
    stride_ak,
    stride_bk,
    stride_bn,
    stride_cm,
    stride_cn,
    BLOCK_M: tl.constexpr,
    BLOCK_N: tl.constexpr,
    BLOCK_K: tl.constexpr,
    GROUP_M: tl.constexpr,
):
    pid = tl.program_id(axis=0)
    num_pid_m = tl.cdiv(M, BLOCK_M)
    num_pid_n = tl.cdiv(N, BLOCK_N)
    num_pid_in_group = GROUP_M * num_pid_n
    group_id = pid // num_pid_in_group
    first_pid_m = group_id * GROUP_M
    group_size_m = min(num_pid_m - first_pid_m, GROUP_M)
    pid_m = first_pid_m + ((pid % num_pid_in_group) % group_size_m)
    pid_n = (pid % num_pid_in_group) // group_size_m

    offs_am = (pid_m * BLOCK_M + tl.arange(0, BLOCK_M)) % M
    offs_bn = (pid_n * BLOCK_N + tl.arange(0, BLOCK_N)) % N
    offs_k = tl.arange(0, BLOCK_K)
    a_ptrs = a_ptr + offs_am[:, None] * stride_am + offs_k[None, :] * stride_ak
    b_ptrs = b_ptr + offs_k[:, None] * stride_bk + offs_bn[None, :] * stride_bn

    acc = tl.zeros((BLOCK_M, BLOCK_N), dtype=tl.float32)
    for kk in range(0, tl.cdiv(K, BLOCK_K)):
        a = tl.load(a_ptrs, mask=offs_k[None, :] < K - kk * BLOCK_K, other=0.0)
        b = tl.load(b_ptrs, mask=offs_k[:, None] < K - kk * BLOCK_K, other=0.0)
        acc = tl.dot(a, b, acc)
        a_ptrs += BLOCK_K * stride_ak
        b_ptrs += BLOCK_K * stride_bk

    c = acc.to(c_ptr.dtype.element_ty)
    offs_cm = pid_m * BLOCK_M + tl.arange(0, BLOCK_M)
    offs_cn = pid_n * BLOCK_N + tl.arange(0, BLOCK_N)
    c_ptrs = c_ptr + offs_cm[:, None] * stride_cm + offs_cn[None, :] * stride_cn
    mask = (offs_cm[:, None] < M) & (offs_cn[None, :] < N)
    tl.store(c_ptrs, c, mask=mask)

# config = {"BLOCK_K": 64, "BLOCK_M": 128, "BLOCK_N": 16, "GROUP_M": 8, "arch": "sm_100", "dtype": "fp16", "num_ctas": 1, "num_stages": 4, "num_warps": 8}
# arch = sm_100


// ===== COMPILED SASS (sm_100a) =====

	.target	sm_100a

	.elftype	@"ET_EXEC"


//--------------------- .note.nv.tkinfo           --------------------------
	.section	.note.nv.tkinfo,"",@"SHT_NOTE"
	.sectionflags	@"SHF_NOTE_NV_TKINFO"
	.tkinfo
        /*0018*/ 	.word	0x00000081
        /*0030*/ 	.string	""
        /*0030*/ 	.string	"ptxas-blackwell"
        /*0030*/ 	.string	"Cuda compilation tools, release 12.9, V12.9.86"
        /*0030*/ 	.string	"Build cuda_12.9.r12.9/compiler.36037853_0"
        /*0030*/ 	.string	"-v  -suppress-debug-info  -lineinfo  -arch sm_100a "



//--------------------- .note.nv.cuver            --------------------------
	.section	.note.nv.cuver,"",@"SHT_NOTE"
	.sectionflags	@"SHF_NOTE_NV_CUVER"
        /*0018*/ 	.short	0x0001
        /*001a*/ 	.short	0x0064
        /*001c*/ 	.short	0x0001
        /*001e*/ 	.short	0x0000
        /*0020*/ 	.short	0x0001
        /*0022*/ 	.short	0x0000


//--------------------- .nv.info                  --------------------------
	.section	.nv.info,"",@"SHT_CUDA_INFO"
	.align	4


	//----- nvinfo : EIATTR_REGCOUNT
	.align		4
        /*0000*/ 	.byte	0x04, 0x2f
        /*0002*/ 	.short	(.L_4 - .L_3)
	.align		4
.L_3:
        /*0004*/ 	.word	index@(matmul_kernel)
        /*0008*/ 	.word	0x00000098


	//----- nvinfo : EIATTR_FRAME_SIZE
	.align		4
.L_4:
        /*000c*/ 	.byte	0x04, 0x11
        /*000e*/ 	.short	(.L_6 - .L_5)
	.align		4
.L_5:
        /*0010*/ 	.word	index@($__internal_2_$__cuda_sm10x_tcgen05_guardrail_trap_unallocated_columns_being_dealloced)
        /*0014*/ 	.word	0x00000000


	//----- nvinfo : EIATTR_FRAME_SIZE
	.align		4
.L_6:
        /*0018*/ 	.byte	0x04, 0x11
        /*001a*/ 	.short	(.L_8 - .L_7)
	.align		4
.L_7:
        /*001c*/ 	.word	index@($__internal_1_$__cuda_sm10x_tcgen05_guardrail_trap_phase_invalid_during_alloc)
        /*0020*/ 	.word	0x00000000


	//----- nvinfo : EIATTR_FRAME_SIZE
	.align		4
.L_8:
        /*0024*/ 	.byte	0x04, 0x11
        /*0026*/ 	.short	(.L_10 - .L_9)
	.align		4
.L_9:
        /*0028*/ 	.word	index@($__internal_0_$__cuda_sm10x_tcgen05_guardrail_trap_col_being_dealloced_not_returned_by_alloc)
        /*002c*/ 	.word	0x00000000


	//----- nvinfo : EIATTR_FRAME_SIZE
	.align		4
.L_10:
        /*0030*/ 	.byte	0x04, 0x11
        /*0032*/ 	.short	(.L_12 - .L_11)
	.align		4
.L_11:
        /*0034*/ 	.word	index@(matmul_kernel)
        /*0038*/ 	.word	0x00000000


	//----- nvinfo : EIATTR_MIN_STACK_SIZE
	.align		4
.L_12:
        /*003c*/ 	.byte	0x04, 0x12
        /*003e*/ 	.short	(.L_14 - .L_13)
	.align		4
.L_13:
        /*0040*/ 	.word	index@(matmul_kernel)
        /*0044*/ 	.word	0x00000000
.L_14:


//--------------------- .nv.info.matmul_kernel    --------------------------
	.section	.nv.info.matmul_kernel,"",@"SHT_CUDA_INFO"
	.sectionflags	@""
	.align	4


	//----- nvinfo : EIATTR_CUDA_API_VERSION
	.align		4
        /*0000*/ 	.byte	0x04, 0x37
        /*0002*/ 	.short	(.L_16 - .L_15)
.L_15:
        /*0004*/ 	.word	0x00000081


	//----- nvinfo : EIATTR_KPARAM_INFO
	.align		4
.L_16:
        /*0008*/ 	.byte	0x04, 0x17
        /*000a*/ 	.short	(.L_18 - .L_17)
.L_17:
        /*000c*/ 	.word	0x00000000
        /*0010*/ 	.short	0x000d
        /*0012*/ 	.short	0x0048
        /*0014*/ 	.byte	0x00, 0xf4, 0x21, 0x00


	//----- nvinfo : EIATTR_KPARAM_INFO
	.align		4
.L_18:
        /*0018*/ 	.byte	0x04, 0x17
        /*001a*/ 	.short	(.L_20 - .L_19)
.L_19:
        /*001c*/ 	.word	0x00000000
        /*0020*/ 	.short	0x000c
        /*0022*/ 	.short	0x0040
        /*0024*/ 	.byte	0x00, 0xf4, 0x21, 0x00


	//----- nvinfo : EIATTR_KPARAM_INFO
	.align		4
.L_20:
        /*0028*/ 	.byte	0x04, 0x17
        /*002a*/ 	.short	(.L_22 - .L_21)
.L_21:
        /*002c*/ 	.word	0x00000000
        /*0030*/ 	.short	0x000b
        /*0032*/ 	.short	0x0038
        /*0034*/ 	.byte	0x00, 0xf0, 0x11, 0x00


	//----- nvinfo : EIATTR_KPARAM_INFO
	.align		4
.L_22:
        /*0038*/ 	.byte	0x04, 0x17
        /*003a*/ 	.short	(.L_24 - .L_23)
.L_23:
        /*003c*/ 	.word	0x00000000
        /*0040*/ 	.short	0x000a
        /*0042*/ 	.short	0x0034
        /*0044*/ 	.byte	0x00, 0xf0, 0x11, 0x00


	//----- nvinfo : EIATTR_KPARAM_INFO
	.align		4
.L_24:
        /*0048*/ 	.byte	0x04, 0x17
        /*004a*/ 	.short	(.L_26 - .L_25)
.L_25:
        /*004c*/ 	.word	0x00000000
        /*0050*/ 	.short	0x0009
        /*0052*/ 	.short	0x0030
        /*0054*/ 	.byte	0x00, 0xf0, 0x11, 0x00


	//----- nvinfo : EIATTR_KPARAM_INFO
	.align		4
.L_26:
        /*0058*/ 	.byte	0x04, 0x17
        /*005a*/ 	.short	(.L_28 - .L_27)
.L_27:
        /*005c*/ 	.word	0x00000000
        /*0060*/ 	.short	0x0008
        /*0062*/ 	.short	0x002c
        /*0064*/ 	.byte	0x00, 0xf0, 0x11, 0x00


	//----- nvinfo : EIATTR_KPARAM_INFO
	.align		4
.L_28:
        /*0068*/ 	.byte	0x04, 0x17
        /*006a*/ 	.short	(.L_30 - .L_29)
.L_29:
        /*006c*/ 	.word	0x00000000
        /*0070*/ 	.short	0x0007
        /*0072*/ 	.short	0x0028
        /*0074*/ 	.byte	0x00, 0xf0, 0x11, 0x00


	//----- nvinfo : EIATTR_KPARAM_INFO
	.align		4
.L_30:
        /*0078*/ 	.byte	0x04, 0x17
        /*007a*/ 	.short	(.L_32 - .L_31)
.L_31:
        /*007c*/ 	.word	0x00000000
        /*0080*/ 	.short	0x0006
        /*0082*/ 	.short	0x0024
        /*0084*/ 	.byte	0x00, 0xf0, 0x11, 0x00


	//----- nvinfo : EIATTR_KPARAM_INFO
	.align		4
.L_32:
        /*0088*/ 	.byte	0x04, 0x17
        /*008a*/ 	.short	(.L_34 - .L_33)
.L_33:
        /*008c*/ 	.word	0x00000000
        /*0090*/ 	.short	0x0005
        /*0092*/ 	.short	0x0020
        /*0094*/ 	.byte	0x00, 0xf0, 0x11, 0x00


	//----- nvinfo : EIATTR_KPARAM_INFO
	.align		4
.L_34:
        /*0098*/ 	.byte	0x04, 0x17
        /*009a*/ 	.short	(.L_36 - .L_35)
.L_35:
        /*009c*/ 	.word	0x00000000
        /*00a0*/ 	.short	0x0004
        /*00a2*/ 	.short	0x001c
        /*00a4*/ 	.byte	0x00, 0xf0, 0x11, 0x00


	//----- nvinfo : EIATTR_KPARAM_INFO
	.align		4
.L_36:
        /*00a8*/ 	.byte	0x04, 0x17
        /*00aa*/ 	.short	(.L_38 - .L_37)
.L_37:
        /*00ac*/ 	.word	0x00000000
        /*00b0*/ 	.short	0x0003
        /*00b2*/ 	.short	0x0018
        /*00b4*/ 	.byte	0x00, 0xf0, 0x11, 0x00


	//----- nvinfo : EIATTR_KPARAM_INFO
	.align		4
.L_38:
        /*00b8*/ 	.byte	0x04, 0x17
        /*00ba*/ 	.short	(.L_40 - .L_39)
.L_39:
        /*00bc*/ 	.word	0x00000000
        /*00c0*/ 	.short	0x0002
        /*00c2*/ 	.short	0x0010
        /*00c4*/ 	.byte	0x00, 0xf4, 0x21, 0x00


	//----- nvinfo : EIATTR_KPARAM_INFO
	.align		4
.L_40:
        /*00c8*/ 	.byte	0x04, 0x17
        /*00ca*/ 	.short	(.L_42 - .L_41)
.L_41:
        /*00cc*/ 	.word	0x00000000
        /*00d0*/ 	.short	0x0001
        /*00d2*/ 	.short	0x0008
        /*00d4*/ 	.byte	0x00, 0xf4, 0x21, 0x00


	//----- nvinfo : EIATTR_KPARAM_INFO
	.align		4
.L_42:
        /*00d8*/ 	.byte	0x04, 0x17
        /*00da*/ 	.short	(.L_44 - .L_43)
.L_43:
        /*00dc*/ 	.word	0x00000000
        /*00e0*/ 	.short	0x0000
        /*00e2*/ 	.short	0x0000
        /*00e4*/ 	.byte	0x00, 0xf4, 0x21, 0x00


	//----- nvinfo : EIATTR_AT_ENTRY_FRAGMENTS
	.align		4
.L_44:
        /*00e8*/ 	.byte	0x04, 0x4f
        /*00ea*/ 	.short	(.L_46 - .L_45)


	//   ....[0]....
.L_45:
        /*00ec*/ 	.word	0x00000004


	//----- nvinfo : EIATTR_RESERVED_SMEM_USED
	.align		4
.L_46:
        /*00f0*/ 	.byte	0x01, 0x41
	.zero		2


	//----- nvinfo : EIATTR_SPARSE_MMA_MASK
	.align		4
        /*00f4*/ 	.byte	0x03, 0x50
        /*00f6*/ 	.short	0x0000


	//----- nvinfo : EIATTR_TCGEN05_1CTA_USED
	.align		4
        /*00f8*/ 	.byte	0x01, 0x51
	.zero		2


	//----- nvinfo : EIATTR_MAXREG_COUNT
	.align		4
        /*00fc*/ 	.byte	0x03, 0x1b
        /*00fe*/ 	.short	0x00ff


	//----- nvinfo : EIATTR_NUM_BARRIERS
	.align		4
        /*0100*/ 	.byte	0x02, 0x4c
        /*0102*/ 	.byte	0x01
	.zero		1


	//----- nvinfo : EIATTR_INT_WARP_WIDE_INSTR_OFFSETS
	.align		4
        /*0104*/ 	.byte	0x04, 0x31
        /*0106*/ 	.short	(.L_48 - .L_47)


	//   ....[0]....
.L_47:
        /*0108*/ 	.word	0x00000f50


	//   ....[1]....
        /*010c*/ 	.word	0x00000f60


	//   ....[2]....
        /*0110*/ 	.word	0x00002380


	//   ....[3]....
        /*0114*/ 	.word	0x000049c0


	//   ....[4]....
        /*0118*/ 	.word	0x00004a10


	//----- nvinfo : EIATTR_COOP_GROUP_MASK_REGIDS
	.align		4
.L_48:
        /*011c*/ 	.byte	0x04, 0x29
        /*011e*/ 	.short	(.L_50 - .L_49)


	//   ....[0]....
.L_49:
        /*0120*/ 	.word	0xffffffff


	//   ....[1]....
        /*0124*/ 	.word	0xffffffff


	//   ....[2]....
        /*0128*/ 	.word	0xffffffff


	//   ....[3]....
        /*012c*/ 	.word	0xffffffff


	//----- nvinfo : EIATTR_COOP_GROUP_INSTR_OFFSETS
	.align		4
.L_50:
        /*0130*/ 	.byte	0x04, 0x28
        /*0132*/ 	.short	(.L_52 - .L_51)


	//   ....[0]....
.L_51:
        /*0134*/ 	.word	0x00000070


	//   ....[1]....
        /*0138*/ 	.word	0x00000320


	//   ....[2]....
        /*013c*/ 	.word	0x00004860


	//   ....[3]....
        /*0140*/ 	.word	0x00004ac0


	//----- nvinfo : EIATTR_VRC_CTA_INIT_COUNT
	.align		4
.L_52:
        /*0144*/ 	.byte	0x02, 0x4a
        /*0146*/ 	.byte	0x80
	.zero		1


	//----- nvinfo : EIATTR_MBARRIER_INSTR_OFFSETS
	.align		4
        /*0148*/ 	.byte	0x04, 0x39
        /*014a*/ 	.short	(.L_54 - .L_53)


	//   ....[0]....
.L_53:
        /*014c*/ 	.word	0x00001090
        /*0150*/ 	.word	0x000000ff
        /*0154*/ 	.word	0x00000000
        /*0158*/ 	.short	0x0100
        /*015a*/ 	.byte	0x0b
	.zero		1


	//   ....[1]....
        /*015c*/ 	.word	0x000023d0
        /*0160*/ 	.word	0x000000ff
        /*0164*/ 	.word	0x00009008
        /*0168*/ 	.short	0x0100
        /*016a*/ 	.byte	0x09
	.zero		1


	//   ....[2]....
        /*016c*/ 	.word	0x00003420
        /*0170*/ 	.word	0x000000ff
        /*0174*/ 	.word	0x00000000
        /*0178*/ 	.short	0x010a
        /*017a*/ 	.byte	0x0b
	.zero		1


	//   ....[3]....
        /*017c*/ 	.word	0x000042d0
        /*0180*/ 	.word	0x000000ff
        /*0184*/ 	.word	0x00000000
        /*0188*/ 	.short	0x010a
        /*018a*/ 	.byte	0x0b
	.zero		1


	//   ....[4]....
        /*018c*/ 	.word	0x000043f0
        /*0190*/ 	.word	0x000000ff
        /*0194*/ 	.word	0x00009000
        /*0198*/ 	.short	0x0108
        /*019a*/ 	.byte	0x09
	.zero		1


	//   ....[5]....
        /*019c*/ 	.word	0x00004420
        /*01a0*/ 	.word	0x000000ff
        /*01a4*/ 	.word	0x00009008
        /*01a8*/ 	.short	0x0108
        /*01aa*/ 	.byte	0x09
	.zero		1


	//   ....[6]....
        /*01ac*/ 	.word	0x00004ae0
        /*01b0*/ 	.word	0x000000ff
        /*01b4*/ 	.word	0x00000000
        /*01b8*/ 	.short	0x010a
        /*01ba*/ 	.byte	0x0b
	.zero		1


	//   ....[7]....
        /*01bc*/ 	.word	0x00004b10
        /*01c0*/ 	.word	0x000000ff
        /*01c4*/ 	.word	0x00000000
        /*01c8*/ 	.short	0x010a
        /*01ca*/ 	.byte	0x0b
	.zero		1


	//----- nvinfo : EIATTR_NUM_MBARRIERS
	.align		4
.L_54:
        /*01cc*/ 	.byte	0x03, 0x38
        /*01ce*/ 	.short	0x0002


	//----- nvinfo : EIATTR_EXIT_INSTR_OFFSETS
	.align		4
        /*01d0*/ 	.byte	0x04, 0x1c
        /*01d2*/ 	.short	(.L_56 - .L_55)


	//   ....[0]....
.L_55:
        /*01d4*/ 	.word	0x00004ad0


	//----- nvinfo : EIATTR_REQNTID
	.align		4
.L_56:
        /*01d8*/ 	.byte	0x04, 0x10
        /*01da*/ 	.short	(.L_58 - .L_57)
.L_57:
        /*01dc*/ 	.word	0x00000100
        /*01e0*/ 	.word	0x00000001
        /*01e4*/ 	.word	0x00000001


	//----- nvinfo : EIATTR_CRS_STACK_SIZE
	.align		4
.L_58:
        /*01e8*/ 	.byte	0x04, 0x1e
        /*01ea*/ 	.short	(.L_60 - .L_59)
.L_59:
        /*01ec*/ 	.word	0x00000000


	//----- nvinfo : EIATTR_CBANK_PARAM_SIZE
	.align		4
.L_60:
        /*01f0*/ 	.byte	0x03, 0x19
        /*01f2*/ 	.short	0x0050


	//----- nvinfo : EIATTR_PARAM_CBANK
	.align		4
        /*01f4*/ 	.byte	0x04, 0x0a
        /*01f6*/ 	.short	(.L_62 - .L_61)
	.align		4
.L_61:
        /*01f8*/ 	.word	index@(.nv.constant0.matmul_kernel)
        /*01fc*/ 	.short	0x0380
        /*01fe*/ 	.short	0x0050


	//----- nvinfo : EIATTR_SW_WAR
	.align		4
.L_62:
        /*0200*/ 	.byte	0x04, 0x36
        /*0202*/ 	.short	(.L_64 - .L_63)
.L_63:
        /*0204*/ 	.word	0x00000008
.L_64:


//--------------------- .nv.compat                --------------------------
	.section	.nv.compat,"",@"SHT_CUDA_COMPAT_INFO"
	.align	4
        /*0000*/ 	.byte	0x02, 0x02, 0x02, 0x00, 0x02, 0x05, 0x05, 0x00, 0x02, 0x03, 0x00, 0x00, 0x02, 0x06, 0x01, 0x00


//--------------------- .nv.callgraph             --------------------------
	.section	.nv.callgraph,"",@"SHT_CUDA_CALLGRAPH"
	.align	4
	.sectionentsize	8
	.align		4
        /*0000*/ 	.word	0x00000000
	.align		4
        /*0004*/ 	.word	0xffffffff
	.align		4
        /*0008*/ 	.word	0x00000000
	.align		4
        /*000c*/ 	.word	0xfffffffe
	.align		4
        /*0010*/ 	.word	0x00000000
	.align		4
        /*0014*/ 	.word	0xfffffffd
	.align		4
        /*0018*/ 	.word	0x00000000
	.align		4
        /*001c*/ 	.word	0xfffffffc


//--------------------- .text.matmul_kernel       --------------------------
	.section	.text.matmul_kernel,"ax",@progbits
	.align	128
        .global         matmul_kernel
        .type           matmul_kernel,@function
        .size           matmul_kernel,(.L_x_20 - matmul_kernel)
        .other          matmul_kernel,@"STO_CUDA_ENTRY STV_DEFAULT"
matmul_kernel:
.text.matmul_kernel:
[----:B------:R-:W0:Y:S01]  /*0000*/  LDC R1, c[0x0][0x37c] ;  /* 0x0000df00ff017b82 */ /* 0x000e220000000800 */
[----:B------:R-:W1:Y:S01]  /*0010*/  S2R R0, SR_TID.X ;  /* 0x0000000000007919 */ /* 0x000e620000002100 */
[----:B------:R-:W2:Y:S01]  /*0020*/  LDCU.64 UR18, c[0x0][0x358] ;  /* 0x00006b00ff1277ac */ /* 0x000ea20008000a00 */
[----:B-1----:R-:W-:-:S04]  /*0030*/  ISETP.GE.U32.AND P0, PT, R0, 0x20, PT ;  /* 0x000000200000780c */ /* 0x002fc80003f06070 */
[----:B------:R-:W-:-:S09]  /*0040*/  P2R R2, PR, RZ, 0x1 ;  /* 0x00000001ff027803 */ /* 0x000fd20000000000 */
[----:B--2---:R-:W-:Y:S05]  /*0050*/  @P0 BRA `(.L_x_0) ;  /* 0x0000000000b40947 */ /* 0x004fea0003800000 */
[----:B------:R-:W1:Y:S01]  /*0060*/  S2UR UR6, SR_CgaCtaId ;  /* 0x00000000000679c3 */ /* 0x000e620000008800 */
[----:B------:R-:W-:Y:S01]  /*0070*/  NOP ;  /* 0x0000000000007918 */ /* 0x000fe20000000000 */
[----:B------:R-:W-:Y:S02]  /*0080*/  UMOV UR4, 0x40 ;  /* 0x0000004000047882 */ /* 0x000fe40000000000 */
[----:B-1----:R-:W-:-:S09]  /*0090*/  ULEA UR4, UR6, UR4, 0x18 ;  /* 0x0000000406047291 */ /* 0x002fd2000f8ec0ff */
[----:B------:R-:W1:Y:S01]  /*00a0*/  LDS.U8 R2, [UR4] ;  /* 0x00000004ff027984 */ /* 0x000e620008000000 */
[----:B------:R-:W-:Y:S02]  /*00b0*/  UMOV UR4, 0x400 ;  /* 0x0000040000047882 */ /* 0x000fe40000000000 */
[----:B------:R-:W-:Y:S01]  /*00c0*/  ULEA UR4, UR6, UR4, 0x18 ;  /* 0x0000000406047291 */ /* 0x000fe2000f8ec0ff */
[----:B-1----:R-:W-:-:S13]  /*00d0*/  ISETP.NE.AND P0, PT, R2, RZ, PT ;  /* 0x000000ff0200720c */ /* 0x002fda0003f05270 */
[----:B------:R-:W-:Y:S05]  /*00e0*/  @P0 BRA `(.L_x_1) ;  /* 0x0000000000780947 */ /* 0x000fea0003800000 */
[----:B------:R-:W-:-:S13]  /*00f0*/  ELECT P0, URZ, PT ;  /* 0x0000000000ff782f */ /* 0x000fda0003800000 */
[----:B------:R-:W-:Y:S05]  /*0100*/  @!P0 BRA `(.L_x_2) ;  /* 0x0000000000808947 */ /* 0x000fea0003800000 */
[----:B------:R-:W-:Y:S01]  /*0110*/  UMOV UR5, 0x1 ;  /* 0x0000000100057882 */ /* 0x000fe20000000000 */
[----:B------:R-:W-:-:S04]  /*0120*/  IMAD.MOV.U32 R5, RZ, RZ, 0x1 ;  /* 0x00000001ff057424 */ /* 0x000fc800078e00ff */
[----:B------:R-:W-:Y:S04]  /*0130*/  DEPBAR.LE SB1, 0x36 ;  /* 0x00009d800000791a */ /* 0x000fe80000000000 */
[----:B------:R-:W1:Y:S02]  /*0140*/  UTCATOMSWS.FIND_AND_SET.ALIGN UP0, UR5, UR5 ;  /* 0x00000005000575e3 */ /* 0x000e640008000800 */
[----:B-1----:R-:W-:-:S04]  /*0150*/  PLOP3.LUT P0, PT, PT, PT, UP0, 0x80, 0x8 ;  /* 0x000000000008781c */ /* 0x002fc80003f0f008 */
[----:B------:R-:W-:-:S04]  /*0160*/  SEL R2, RZ, 0xffffffff, !P0 ;  /* 0xffffffffff027807 */ /* 0x000fc80004000000 */
[----:B------:R-:W-:Y:S01]  /*0170*/  ISETP.NE.AND P0, PT, R2, RZ, PT ;  /* 0x000000ff0200720c */ /* 0x000fe20003f05270 */
[----:B------:R-:W-:-:S12]  /*0180*/  IMAD.U32 R2, RZ, RZ, UR5 ;  /* 0x00000005ff027e24 */ /* 0x000fd8000f8e00ff */
[----:B------:R-:W-:Y:S05]  /*0190*/  @P0 BRA `(.L_x_3) ;  /* 0x0000000000240947 */ /* 0x000fea0003800000 */
.L_x_4:
[----:B------:R-:W-:Y:S05]  /*01a0*/  NANOSLEEP 0x64 ;  /* 0x000000640000795d */ /* 0x000fea0003800000 */
[----:B------:R-:W-:-:S05]  /*01b0*/  UMOV UR5, 0x1 ;  /* 0x0000000100057882 */ /* 0x000fca0000000000 */
[----:B------:R-:W-:Y:S04]  /*01c0*/  DEPBAR.LE SB1, 0x36 ;  /* 0x00009d800000791a */ /* 0x000fe80000000000 */
[----:B------:R-:W1:Y:S02]  /*01d0*/  UTCATOMSWS.FIND_AND_SET.ALIGN UP0, UR5, UR5 ;  /* 0x00000005000575e3 */ /* 0x000e640008000800 */
[----:B-1----:R-:W-:-:S04]  /*01e0*/  PLOP3.LUT P0, PT, PT, PT, UP0, 0x80, 0x8 ;  /* 0x000000000008781c */ /* 0x002fc80003f0f008 */
[----:B------:R-:W-:-:S04]  /*01f0*/  SEL R2, RZ, 0xffffffff, !P0 ;  /* 0xffffffffff027807 */ /* 0x000fc80004000000 */
[----:B------:R-:W-:Y:S01]  /*0200*/  ISETP.NE.AND P0, PT, R2, RZ, PT ;  /* 0x000000ff0200720c */ /* 0x000fe20003f05270 */
[----:B------:R-:W-:-:S12]  /*0210*/  IMAD.U32 R2, RZ, RZ, UR5 ;  /* 0x00000005ff027e24 */ /* 0x000fd8000f8e00ff */
[----:B------:R-:W-:Y:S05]  /*0220*/  @!P0 BRA `(.L_x_4) ;  /* 0xfffffffc00dc8947 */ /* 0x000fea000383ffff */
.L_x_3:
[C---:B------:R-:W-:Y:S01]  /*0230*/  VIADD R4, R2.reuse, 0x10 ;  /* 0x0000001002047836 */ /* 0x040fe20000000000 */
[----:B------:R-:W-:Y:S01]  /*0240*/  UMOV UR5, 0x50 ;  /* 0x0000005000057882 */ /* 0x000fe20000000000 */
[C---:B------:R-:W-:Y:S01]  /*0250*/  SHF.L.U32 R3, R5.reuse, R2, RZ ;  /* 0x0000000205037219 */ /* 0x040fe200000006ff */
[----:B------:R-:W-:Y:S01]  /*0260*/  ULEA UR5, UR6, UR5, 0x18 ;  /* 0x0000000506057291 */ /* 0x000fe2000f8ec0ff */
[----:B------:R-:W-:Y:S01]  /*0270*/  IMAD.SHL.U32 R2, R2, 0x20, RZ ;  /* 0x0000002002027824 */ /* 0x000fe200078e00ff */
[----:B------:R-:W-:-:S04]  /*0280*/  SHF.L.U32 R4, R5, R4, RZ ;  /* 0x0000000405047219 */ /* 0x000fc800000006ff */
[----:B------:R-:W-:-:S05]  /*0290*/  LOP3.LUT R3, R4, R3, RZ, 0xfc, !PT ;  /* 0x0000000304037212 */ /* 0x000fca00078efcff */
[----:B------:R1:W-:Y:S04]  /*02a0*/  ATOMS.OR RZ, [UR5], R3 ;  /* 0x00000003ffff798c */ /* 0x0003e8000b000005 */
[----:B------:R1:W-:Y:S01]  /*02b0*/  STS [UR4], R2 ;  /* 0x00000002ff007988 */ /* 0x0003e20008000804 */
[----:B------:R-:W-:Y:S05]  /*02c0*/  BRA `(.L_x_2) ;  /* 0x0000000000107947 */ /* 0x000fea0003800000 */
.L_x_1:
[----:B------:R-:W-:-:S05]  /*02d0*/  IMAD.MOV.U32 R2, RZ, RZ, -0x1 ;  /* 0xffffffffff027424 */ /* 0x000fca00078e00ff */
[----:B------:R1:W-:Y:S02]  /*02e0*/  STS [UR4], R2 ;  /* 0x00000002ff007988 */ /* 0x0003e40008000804 */
[----:B-1----:R-:W-:-:S07]  /*02f0*/  MOV R2, 0x310 ;  /* 0x0000031000027802 */ /* 0x002fce0000000f00 */
[----:B0-----:R-:W-:Y:S05]  /*0300*/  CALL.REL.NOINC `($__internal_1_$__cuda_sm10x_tcgen05_guardrail_trap_phase_invalid_during_alloc) ;  /* 0x0000004800187944 */ /* 0x001fea0003c00000 */
.L_x_2:
[----:B------:R-:W-:Y:S05]  /*0310*/  WARPSYNC.ALL ;  /* 0x0000000000007948 */ /* 0x000fea0003800000 */
[----:B------:R-:W-:Y:S01]  /*0320*/  NOP ;  /* 0x0000000000007918 */ /* 0x000fe20000000000 */
.L_x_0:
[----:B------:R-:W2:Y:S01]  /*0330*/  LDC.64 R64, c[0x0][0x398] ;  /* 0x0000e600ff407b82 */ /* 0x000ea20000000a00 */
[----:B------:R-:W3:Y:S01]  /*0340*/  S2R R7, SR_CTAID.X ;  /* 0x0000000000077919 */ /* 0x000ee20000002500 */
[----:B------:R-:W-:Y:S01]  /*0350*/  UMOV UR9, 0x400 ;  /* 0x0000040000097882 */ /* 0x000fe20000000000 */
[----:B------:R-:W-:Y:S01]  /*0360*/  SHF.R.U32.HI R13, RZ, 0x5, R0 ;  /* 0x00000005ff0d7819 */ /* 0x000fe20000011600 */
[----:B------:R-:W4:Y:S01]  /*0370*/  LDCU.128 UR12, c[0x0][0x380] ;  /* 0x00007000ff0c77ac */ /* 0x000f220008000c00 */
[----:B------:R-:W-:Y:S02]  /*0380*/  ISETP.GE.U32.AND P4, PT, R0, 0x20, PT ;  /* 0x000000200000780c */ /* 0x000fe40003f86070 */
[----:B------:R-:W-:Y:S01]  /*0390*/  PRMT R44, RZ, 0x7610, R44 ;  /* 0x00007610ff2c7816 */ /* 0x000fe2000000002c */
[----:B------:R-:W5:Y:S01]  /*03a0*/  LDC.64 R82, c[0x0][0x3a8] ;  /* 0x0000ea00ff527b82 */ /* 0x000f620000000a00 */
[----:B------:R-:W-:-:S07]  /*03b0*/  UMOV UR6, 0x1 ;  /* 0x0000000100067882 */ /* 0x000fce0000000000 */
[----:B------:R-:W1:Y:S02]  /*03c0*/  S2UR UR4, SR_CgaCtaId ;  /* 0x00000000000479c3 */ /* 0x000e640000008800 */
[----:B-12---:R-:W-:Y:S01]  /*03d0*/  VIADD R2, R65, 0xf ;  /* 0x0000000f41027836 */ /* 0x006fe20000000000 */
[----:B------:R-:W-:-:S05]  /*03e0*/  IABS R19, R64 ;  /* 0x0000004000137213 */ /* 0x000fca0000000000 */
[----:B------:R-:W1:Y:S01]  /*03f0*/  LDC.64 R74, c[0x0][0x3a0] ;  /* 0x0000e800ff4a7b82 */ /* 0x000e620000000a00 */
[----:B------:R-:W-:-:S04]  /*0400*/  SHF.R.S32.HI R3, RZ, 0x1f, R2 ;  /* 0x0000001fff037819 */ /* 0x000fc80000011402 */
[----:B------:R-:W-:Y:S02]  /*0410*/  LEA.HI R3, R3, R2, RZ, 0x4 ;  /* 0x0000000203037211 */ /* 0x000fe400078f20ff */
[----:B---3--:R-:W-:Y:S02]  /*0420*/  IABS R8, R7 ;  /* 0x0000000700087213 */ /* 0x008fe40000000000 */
[----:B------:R-:W-:Y:S01]  /*0430*/  SHF.R.S32.HI R3, RZ, 0x4, R3 ;  /* 0x00000004ff037819 */ /* 0x000fe20000011403 */
[----:B------:R-:W-:Y:S01]  /*0440*/  ULEA UR9, UR4, UR9, 0x18 ;  /* 0x0000000904097291 */ /* 0x000fe2000f8ec0ff */
[----:B------:R-:W-:Y:S03]  /*0450*/  BAR.SYNC.DEFER_BLOCKING 0x0 ;  /* 0x0000000000007b1d */ /* 0x000fe60000010000 */
[----:B------:R-:W-:Y:S01]  /*0460*/  IMAD.SHL.U32 R4, R3, 0x8, RZ ;  /* 0x0000000803047824 */ /* 0x000fe200078e00ff */
[----:B------:R-:W-:-:S04]  /*0470*/  UIADD3 UR11, UPT, UPT, UR9, 0x9000, URZ ;  /* 0x00009000090b7890 */ /* 0x000fc8000fffe0ff */
[-C--:B------:R-:W-:Y:S02]  /*0480*/  IABS R9, R4.reuse ;  /* 0x0000000400097213 */ /* 0x080fe40000000000 */
[----:B------:R-:W-:Y:S02]  /*0490*/  IABS R10, R4 ;  /* 0x00000004000a7213 */ /* 0x000fe40000000000 */
[----:B------:R-:W2:Y:S01]  /*04a0*/  I2F.RP R5, R9 ;  /* 0x0000000900057306 */ /* 0x000ea20000209400 */
[----:B------:R-:W3:Y:S07]  /*04b0*/  LDS R14, [UR9] ;  /* 0x00000009ff0e7984 */ /* 0x000eee0008000800 */
[----:B--2---:R-:W2:Y:S02]  /*04c0*/  MUFU.RCP R5, R5 ;  /* 0x0000000500057308 */ /* 0x004ea40000001000 */
[----:B--2---:R-:W-:-:S02]  /*04d0*/  VIADD R2, R5, 0xffffffe ;  /* 0x0ffffffe05027836 */ /* 0x004fc40000000000 */
[----:B------:R-:W-:-:S04]  /*04e0*/  IMAD.MOV R5, RZ, RZ, -R10 ;  /* 0x000000ffff057224 */ /* 0x000fc800078e0a0a */
[----:B------:R2:W0:Y:S02]  /*04f0*/  F2I.FTZ.U32.TRUNC.NTZ R3, R2 ;  /* 0x0000000200037305 */ /* 0x000424000021f000 */
[----:B--2---:R-:W-:Y:S02]  /*0500*/  IMAD.MOV.U32 R2, RZ, RZ, RZ ;  /* 0x000000ffff027224 */ /* 0x004fe400078e00ff */
[----:B0-----:R-:W-:Y:S01]  /*0510*/  IMAD.MOV R6, RZ, RZ, -R3 ;  /* 0x000000ffff067224 */ /* 0x001fe200078e0a03 */
[----:B---3--:R-:W-:-:S03]  /*0520*/  R2UR UR8, R14 ;  /* 0x000000000e0872ca */ /* 0x008fc600000e0000 */
[----:B------:R-:W-:Y:S02]  /*0530*/  IMAD R11, R6, R9, RZ ;  /* 0x00000009060b7224 */ /* 0x000fe400078e02ff */
[----:B------:R-:W-:Y:S02]  /*0540*/  IMAD.MOV.U32 R6, RZ, RZ, R8 ;  /* 0x000000ffff067224 */ /* 0x000fe400078e0008 */
[----:B------:R-:W-:-:S06]  /*0550*/  IMAD.HI.U32 R3, R3, R11, R2 ;  /* 0x0000000b03037227 */ /* 0x000fcc00078e0002 */
[----:B------:R-:W-:-:S04]  /*0560*/  IMAD.HI.U32 R3, R3, R6, RZ ;  /* 0x0000000603037227 */ /* 0x000fc800078e00ff */
[----:B------:R-:W-:Y:S01]  /*0570*/  IMAD R2, R3, R5, R6 ;  /* 0x0000000503027224 */ /* 0x000fe200078e0206 */
[----:B------:R-:W-:Y:S04]  /*0580*/  BAR.SYNC.DEFER_BLOCKING 0x0 ;  /* 0x0000000000007b1d */ /* 0x000fe80000010000 */
[----:B------:R-:W-:-:S13]  /*0590*/  ISETP.GT.U32.AND P1, PT, R9, R2, PT ;  /* 0x000000020900720c */ /* 0x000fda0003f24070 */
[----:B------:R-:W-:Y:S02]  /*05a0*/  @!P1 IMAD.IADD R2, R2, 0x1, -R9 ;  /* 0x0000000102029824 */ /* 0x000fe400078e0a09 */
[----:B------:R-:W-:Y:S01]  /*05b0*/  @!P1 VIADD R3, R3, 0x1 ;  /* 0x0000000103039836 */ /* 0x000fe20000000000 */
[----:B------:R-:W-:Y:S02]  /*05c0*/  ISETP.NE.AND P1, PT, R4, RZ, PT ;  /* 0x000000ff0400720c */ /* 0x000fe40003f25270 */
[----:B------:R-:W-:Y:S02]  /*05d0*/  ISETP.GE.U32.AND P0, PT, R2, R9, PT ;  /* 0x000000090200720c */ /* 0x000fe40003f06070 */
[----:B------:R-:W-:-:S04]  /*05e0*/  LOP3.LUT R2, R7, R4, RZ, 0x3c, !PT ;  /* 0x0000000407027212 */ /* 0x000fc800078e3cff */
[----:B------:R-:W-:Y:S01]  /*05f0*/  ISETP.GE.AND P2, PT, R2, RZ, PT ;  /* 0x000000ff0200720c */ /* 0x000fe20003f46270 */
[----:B------:R-:W-:-:S06]  /*0600*/  VIADD R2, R64, 0x7f ;  /* 0x0000007f40027836 */ /* 0x000fcc0000000000 */
[----:B------:R-:W-:-:S04]  /*0610*/  @P0 VIADD R3, R3, 0x1 ;  /* 0x0000000103030836 */ /* 0x000fc80000000000 */
[----:B------:R-:W-:Y:S01]  /*0620*/  IMAD.MOV.U32 R5, RZ, RZ, R3 ;  /* 0x000000ffff057224 */ /* 0x000fe200078e0003 */
[----:B------:R-:W-:-:S03]  /*0630*/  SHF.R.S32.HI R3, RZ, 0x1f, R2 ;  /* 0x0000001fff037819 */ /* 0x000fc60000011402 */
[----:B------:R-:W-:Y:S01]  /*0640*/  @!P2 IMAD.MOV R5, RZ, RZ, -R5 ;  /* 0x000000ffff05a224 */ /* 0x000fe200078e0a05 */
[----:B------:R-:W-:Y:S02]  /*0650*/  @!P1 LOP3.LUT R5, RZ, R4, RZ, 0x33, !PT ;  /* 0x00000004ff059212 */ /* 0x000fe400078e33ff */
[----:B------:R-:W-:-:S03]  /*0660*/  LEA.HI R3, R3, R2, RZ, 0x7 ;  /* 0x0000000203037211 */ /* 0x000fc600078f38ff */
[----:B------:R-:W-:Y:S02]  /*0670*/  IMAD.SHL.U32 R10, R5, 0x8, RZ ;  /* 0x00000008050a7824 */ /* 0x000fe400078e00ff */
[----:B------:R-:W-:-:S03]  /*0680*/  IMAD.MOV R5, RZ, RZ, -R5 ;  /* 0x000000ffff057224 */ /* 0x000fc600078e0a05 */
[----:B------:R-:W-:Y:S01]  /*0690*/  LEA.HI.SX32 R3, R3, -R10, 0x19 ;  /* 0x8000000a03037211 */ /* 0x000fe200078fcaff */
[----:B------:R-:W-:-:S03]  /*06a0*/  IMAD R12, R4, R5, R7 ;  /* 0x00000005040c7224 */ /* 0x000fc600078e0207 */
[----:B------:R-:W-:Y:S02]  /*06b0*/  VIMNMX R11, PT, PT, R3, 0x8, PT ;  /* 0x00000008030b7848 */ /* 0x000fe40003fe0100 */
[----:B------:R-:W-:Y:S02]  /*06c0*/  IABS R7, R12 ;  /* 0x0000000c00077213 */ /* 0x000fe40000000000 */
[----:B------:R-:W-:-:S04]  /*06d0*/  IABS R9, R11 ;  /* 0x0000000b00097213 */ /* 0x000fc80000000000 */
[----:B------:R-:W0:Y:S08]  /*06e0*/  I2F.RP R6, R9 ;  /* 0x0000000900067306 */ /* 0x000e300000209400 */
[----:B0-----:R-:W0:Y:S02]  /*06f0*/  MUFU.RCP R6, R6 ;  /* 0x0000000600067308 */ /* 0x001e240000001000 */
[----:B0-----:R-:W-:-:S06]  /*0700*/  VIADD R2, R6, 0xffffffe ;  /* 0x0ffffffe06027836 */ /* 0x001fcc0000000000 */
[----:B------:R0:W2:Y:S02]  /*0710*/  F2I.FTZ.U32.TRUNC.NTZ R3, R2 ;  /* 0x0000000200037305 */ /* 0x0000a4000021f000 */
[----:B0-----:R-:W-:Y:S02]  /*0720*/  IMAD.MOV.U32 R2, RZ, RZ, RZ ;  /* 0x000000ffff027224 */ /* 0x001fe400078e00ff */
[----:B--2---:R-:W-:-:S04]  /*0730*/  IMAD.MOV R8, RZ, RZ, -R3 ;  /* 0x000000ffff087224 */ /* 0x004fc800078e0a03 */
[----:B------:R-:W-:Y:S01]  /*0740*/  IMAD.MOV.U32 R4, RZ, RZ, R8 ;  /* 0x000000ffff047224 */ /* 0x000fe200078e0008 */
[----:B------:R-:W-:-:S03]  /*0750*/  IABS R8, R11 ;  /* 0x0000000b00087213 */ /* 0x000fc60000000000 */
[----:B------:R-:W-:Y:S02]  /*0760*/  IMAD R5, R4, R9, RZ ;  /* 0x0000000904057224 */ /* 0x000fe400078e02ff */
[----:B------:R-:W-:Y:S01]  /*0770*/  IMAD.MOV.U32 R4, RZ, RZ, R7 ;  /* 0x000000ffff047224 */ /* 0x000fe200078e0007 */
[----:B------:R-:W-:Y:S01]  /*0780*/  LOP3.LUT R7, R0, 0x7f, RZ, 0xc0, !PT ;  /* 0x0000007f00077812 */ /* 0x000fe200078ec0ff */
[----:B------:R-:W-:-:S04]  /*0790*/  IMAD.HI.U32 R3, R3, R5, R2 ;  /* 0x0000000503037227 */ /* 0x000fc800078e0002 */
[----:B------:R-:W-:Y:S01]  /*07a0*/  IMAD.MOV R2, RZ, RZ, -R8 ;  /* 0x000000ffff027224 */ /* 0x000fe200078e0a08 */
[----:B------:R-:W-:Y:S01]  /*07b0*/  IABS R8, R65 ;  /* 0x0000004100087213 */ /* 0x000fe20000000000 */
[----:B------:R-:W-:-:S03]  /*07c0*/  IMAD.HI.U32 R3, R3, R4, RZ ;  /* 0x0000000403037227 */ /* 0x000fc600078e00ff */
[----:B------:R-:W0:Y:S01]  /*07d0*/  I2F.RP R6, R8 ;  /* 0x0000000800067306 */ /* 0x000e220000209400 */
[----:B------:R-:W-:-:S05]  /*07e0*/  IMAD R2, R3, R2, R4 ;  /* 0x0000000203027224 */ /* 0x000fca00078e0204 */
[----:B------:R-:W-:Y:S02]  /*07f0*/  ISETP.GT.U32.AND P1, PT, R9, R2, PT ;  /* 0x000000020900720c */ /* 0x000fe40003f24070 */
[----:B------:R-:W2:Y:S08]  /*0800*/  I2F.RP R4, R19 ;  /* 0x0000001300047306 */ /* 0x000eb00000209400 */
[----:B0-----:R-:W0:Y:S03]  /*0810*/  MUFU.RCP R6, R6 ;  /* 0x0000000600067308 */ /* 0x001e260000001000 */
[----:B------:R-:W-:-:S02]  /*0820*/  @!P1 IMAD.IADD R2, R2, 0x1, -R9 ;  /* 0x0000000102029824 */ /* 0x000fc400078e0a09 */
[----:B------:R-:W-:Y:S01]  /*0830*/  @!P1 VIADD R3, R3, 0x1 ;  /* 0x0000000103039836 */ /* 0x000fe20000000000 */
[----:B------:R-:W-:Y:S02]  /*0840*/  ISETP.NE.AND P1, PT, R11, RZ, PT ;  /* 0x000000ff0b00720c */ /* 0x000fe40003f25270 */
[----:B------:R-:W-:Y:S01]  /*0850*/  ISETP.GE.U32.AND P0, PT, R2, R9, PT ;  /* 0x000000090200720c */ /* 0x000fe20003f06070 */
[----:B--2---:R-:W2:Y:S01]  /*0860*/  MUFU.RCP R4, R4 ;  /* 0x0000000400047308 */ /* 0x004ea20000001000 */
[----:B------:R-:W-:-:S04]  /*0870*/  LOP3.LUT R2, R12, R11, RZ, 0x3c, !PT ;  /* 0x0000000b0c027212 */ /* 0x000fc800078e3cff */
[----:B------:R-:W-:Y:S01]  /*0880*/  ISETP.GE.AND P2, PT, R2, RZ, PT ;  /* 0x000000ff0200720c */ /* 0x000fe20003f46270 */
[----:B0-----:R-:W-:-:S06]  /*0890*/  VIADD R6, R6, 0xffffffe ;  /* 0x0ffffffe06067836 */ /* 0x001fcc0000000000 */
[----:B------:R-:W-:-:S04]  /*08a0*/  @P0 VIADD R3, R3, 0x1 ;  /* 0x0000000103030836 */ /* 0x000fc80000000000 */
[----:B------:R-:W-:Y:S01]  /*08b0*/  IMAD.MOV.U32 R9, RZ, RZ, R3 ;  /* 0x000000ffff097224 */ /* 0x000fe200078e0003 */
[----:B------:R-:W-:Y:S01]  /*08c0*/  SHF.R.U32.HI R3, RZ, 0x7, R0 ;  /* 0x00000007ff037819 */ /* 0x000fe20000011600 */
[----:B--2---:R-:W-:Y:S02]  /*08d0*/  VIADD R5, R4, 0xffffffe ;  /* 0x0ffffffe04057836 */ /* 0x004fe40000000000 */
[----:B------:R-:W-:Y:S01]  /*08e0*/  @!P2 IMAD.MOV R9, RZ, RZ, -R9 ;  /* 0x000000ffff09a224 */ /* 0x000fe200078e0a09 */
[----:B------:R-:W-:Y:S02]  /*08f0*/  @!P1 LOP3.LUT R9, RZ, R11, RZ, 0x33, !PT ;  /* 0x0000000bff099212 */ /* 0x000fe400078e33ff */
[----:B------:R-:W-:Y:S01]  /*0900*/  SGXT.U32 R3, R3, 0x1 ;  /* 0x000000010303781a */ /* 0x000fe20000000000 */
[----:B------:R-:W0:Y:S02]  /*0910*/  F2I.FTZ.U32.TRUNC.NTZ R5, R5 ;  /* 0x0000000500057305 */ /* 0x000e24000021f000 */
[----:B------:R-:W-:-:S02]  /*0920*/  IMAD.MOV R2, RZ, RZ, -R9 ;  /* 0x000000ffff027224 */ /* 0x000fc400078e0a09 */
[----:B-----5:R-:W-:Y:S02]  /*0930*/  IMAD R15, R3, R82, RZ ;  /* 0x00000052030f7224 */ /* 0x020fe400078e02ff */
[----:B------:R-:W-:Y:S02]  /*0940*/  IMAD R2, R11, R2, R12 ;  /* 0x000000020b027224 */ /* 0x000fe400078e020c */
[----:B------:R-:W-:Y:S02]  /*0950*/  IMAD R33, R82, 0x2, R15 ;  /* 0x0000000252217824 */ /* 0x000fe400078e020f */
[----:B------:R-:W-:Y:S02]  /*0960*/  IMAD.IADD R2, R10, 0x1, R2 ;  /* 0x000000010a027824 */ /* 0x000fe400078e0202 */
[----:B------:R-:W-:Y:S02]  /*0970*/  IMAD R23, R82, 0x2, R33 ;  /* 0x0000000252177824 */ /* 0x000fe400078e0221 */
[----:B------:R-:W-:-:S02]  /*0980*/  IMAD R2, R2, 0x80, R7 ;  /* 0x0000008002027824 */ /* 0x000fc400078e0207 */
[----:B0-----:R-:W-:Y:S02]  /*0990*/  IMAD.MOV R4, RZ, RZ, -R5 ;  /* 0x000000ffff047224 */ /* 0x001fe400078e0a05 */
[----:B------:R-:W-:Y:S01]  /*09a0*/  IMAD R17, R82, 0x2, R23 ;  /* 0x0000000252117824 */ /* 0x000fe200078e0217 */
[----:B------:R-:W-:Y:S01]  /*09b0*/  IABS R10, R2 ;  /* 0x00000002000a7213 */ /* 0x000fe20000000000 */
[----:B------:R-:W-:Y:S01]  /*09c0*/  IMAD R7, R4, R19, RZ ;  /* 0x0000001304077224 */ /* 0x000fe200078e02ff */
[----:B------:R-:W-:Y:S01]  /*09d0*/  ISETP.GE.AND P1, PT, R2, RZ, PT ;  /* 0x000000ff0200720c */ /* 0x000fe20003f26270 */
[----:B------:R-:W-:Y:S02]  /*09e0*/  IMAD.MOV.U32 R4, RZ, RZ, RZ ;  /* 0x000000ffff047224 */ /* 0x000fe400078e00ff */
[----:B------:R-:W-:Y:S02]  /*09f0*/  IMAD R21, R82, 0x2, R17 ;  /* 0x0000000252157824 */ /* 0x000fe400078e0211 */
[----:B------:R-:W-:-:S02]  /*0a00*/  IMAD.HI.U32 R4, R5, R7, R4 ;  /* 0x0000000705047227 */ /* 0x000fc400078e0004 */
[----:B------:R0:W2:Y:S02]  /*0a10*/  F2I.FTZ.U32.TRUNC.NTZ R5, R6 ;  /* 0x0000000600057305 */ /* 0x0000a4000021f000 */
[----:B------:R-:W-:Y:S01]  /*0a20*/  IMAD.MOV.U32 R7, RZ, RZ, R10 ;  /* 0x000000ffff077224 */ /* 0x000fe200078e000a */
[----:B------:R-:W-:Y:S01]  /*0a30*/  SHF.R.U32.HI R10, RZ, 0x6, R0 ;  /* 0x00000006ff0a7819 */ /* 0x000fe20000011600 */
[----:B------:R-:W-:Y:S02]  /*0a40*/  IMAD R27, R82, 0x2, R21 ;  /* 0x00000002521b7824 */ /* 0x000fe400078e0215 */
[----:B------:R-:W-:-:S04]  /*0a50*/  IMAD.HI.U32 R4, R4, R7, RZ ;  /* 0x0000000704047227 */ /* 0x000fc800078e00ff */
[----:B------:R-:W-:Y:S02]  /*0a60*/  IMAD.MOV R4, RZ, RZ, -R4 ;  /* 0x000000ffff047224 */ /* 0x000fe400078e0a04 */
[----:B------:R-:W-:Y:S02]  /*0a70*/  IMAD.SHL.U32 R12, R9, 0x10, RZ ;  /* 0x00000010090c7824 */ /* 0x000fe400078e00ff */
[C---:B0-----:R-:W-:Y:S01]  /*0a80*/  IMAD R6, R19.reuse, R4, R7 ;  /* 0x0000000413067224 */ /* 0x041fe200078e0207 */
[----:B------:R-:W-:Y:S01]  /*0a90*/  SGXT.U32 R7, R10, 0x2 ;  /* 0x000000020a07781a */ /* 0x000fe20000000000 */
[----:B------:R-:W-:Y:S02]  /*0aa0*/  IMAD R35, R82, 0x2, R27 ;  /* 0x0000000252237824 */ /* 0x000fe400078e021b */
[----:B--2---:R-:W-:Y:S01]  /*0ab0*/  IMAD.MOV R11, RZ, RZ, -R5 ;  /* 0x000000ffff0b7224 */ /* 0x004fe200078e0a05 */
[----:B------:R-:W-:Y:S01]  /*0ac0*/  LOP3.LUT R10, R12, R7, RZ, 0xfc, !PT ;  /* 0x000000070c0a7212 */ /* 0x000fe200078efcff */
[----:B------:R-:W-:Y:S01]  /*0ad0*/  IMAD R7, R82, 0x2, R35 ;  /* 0x0000000252077824 */ /* 0x000fe200078e0223 */
[----:B------:R-:W-:Y:S01]  /*0ae0*/  ISETP.GT.U32.AND P0, PT, R19, R6, PT ;  /* 0x000000061300720c */ /* 0x000fe20003f04070 */
[----:B------:R-:W-:Y:S01]  /*0af0*/  IMAD R9, R11, R8, RZ ;  /* 0x000000080b097224 */ /* 0x000fe200078e02ff */
[----:B------:R-:W-:Y:S01]  /*0b00*/  LOP3.LUT R22, R10, 0x8, RZ, 0xfc, !PT ;  /* 0x000000080a167812 */ /* 0x000fe200078efcff */
[----:B------:R-:W-:Y:S01]  /*0b10*/  IMAD.MOV.U32 R4, RZ, RZ, RZ ;  /* 0x000000ffff047224 */ /* 0x000fe200078e00ff */
[----:B------:R-:W-:Y:S01]  /*0b20*/  IABS R45, R10 ;  /* 0x0000000a002d7213 */ /* 0x000fe20000000000 */
[----:B------:R-:W-:Y:S01]  /*0b30*/  IMAD R29, R82, 0x2, R7 ;  /* 0x00000002521d7824 */ /* 0x000fe200078e0207 */
[----:B------:R-:W-:Y:S01]  /*0b40*/  IABS R51, R22 ;  /* 0x0000001600337213 */ /* 0x000fe20000000000 */
[----:B------:R-:W-:Y:S01]  /*0b50*/  IMAD.HI.U32 R4, R5, R9, R4 ;  /* 0x0000000905047227 */ /* 0x000fe200078e0004 */
[----:B------:R-:W-:-:S02]  /*0b60*/  LOP3.LUT R14, R10, 0x4, RZ, 0xfc, !PT ;  /* 0x000000040a0e7812 */ /* 0x000fc400078efcff */
[----:B------:R-:W-:Y:S01]  /*0b70*/  LOP3.LUT R18, R10, 0xc, RZ, 0xfc, !PT ;  /* 0x0000000c0a127812 */ /* 0x000fe200078efcff */
[----:B------:R-:W-:Y:S01]  /*0b80*/  IMAD.SHL.U32 R5, R13, 0x200000, RZ ;  /* 0x002000000d057824 */ /* 0x000fe200078e00ff */
[----:B------:R-:W-:Y:S01]  /*0b90*/  IABS R63, R14 ;  /* 0x0000000e003f7213 */ /* 0x000fe20000000000 */
[----:B------:R-:W-:Y:S01]  /*0ba0*/  IMAD R31, R82, 0x2, R29 ;  /* 0x00000002521f7824 */ /* 0x000fe200078e021d */
[----:B------:R-:W-:Y:S01]  /*0bb0*/  IABS R53, R18 ;  /* 0x0000001200357213 */ /* 0x000fe20000000000 */
[----:B------:R-:W-:Y:S01]  /*0bc0*/  @!P0 IMAD.IADD R6, R6, 0x1, -R19 ;  /* 0x0000000106068824 */ /* 0x000fe200078e0a13 */
[----:B------:R-:W-:Y:S01]  /*0bd0*/  LOP3.LUT R9, R5, 0x600000, RZ, 0xc0, !PT ;  /* 0x0060000005097812 */ /* 0x000fe200078ec0ff */
[C---:B------:R-:W-:Y:S02]  /*0be0*/  IMAD R37, R82.reuse, 0x2, R31 ;  /* 0x0000000252257824 */ /* 0x040fe400078e021f */
[----:B------:R-:W-:Y:S01]  /*0bf0*/  IMAD.SHL.U32 R11, R13, 0x2, RZ ;  /* 0x000000020d0b7824 */ /* 0x000fe200078e00ff */
[----:B------:R-:W-:Y:S01]  /*0c00*/  R2UR UR5, R9 ;  /* 0x00000000090572ca */ /* 0x000fe200000e0000 */
[----:B------:R-:W-:Y:S01]  /*0c10*/  IMAD R9, R82, 0x2, R37 ;  /* 0x0000000252097824 */ /* 0x000fe200078e0225 */
[----:B------:R-:W-:Y:S01]  /*0c20*/  ISETP.GT.U32.AND P0, PT, R19, R6, PT ;  /* 0x000000061300720c */ /* 0x000fe20003f04070 */
[----:B------:R-:W-:Y:S01]  /*0c30*/  IMAD.HI.U32 R5, R4, R45, RZ ;  /* 0x0000002d04057227 */ /* 0x000fe200078e00ff */
[----:B------:R-:W-:-:S03]  /*0c40*/  LOP3.LUT R11, R11, 0x8, RZ, 0xc0, !PT ;  /* 0x000000080b0b7812 */ /* 0x000fc600078ec0ff */
[----:B------:R-:W-:Y:S01]  /*0c50*/  IMAD R39, R82, 0x2, R9 ;  /* 0x0000000252277824 */ /* 0x000fe200078e0209 */
[----:B------:R-:W-:Y:S01]  /*0c60*/  R2UR UR10, R11 ;  /* 0x000000000b0a72ca */ /* 0x000fe200000e0000 */
[----:B------:R-:W-:-:S04]  /*0c70*/  IMAD.HI.U32 R11, R4, R51, RZ ;  /* 0x00000033040b7227 */ /* 0x000fc800078e00ff */
[C---:B------:R-:W-:Y:S02]  /*0c80*/  IMAD R43, R82.reuse, 0x2, R39 ;  /* 0x00000002522b7824 */ /* 0x040fe400078e0227 */
[----:B------:R-:W-:Y:S02]  /*0c90*/  IMAD.MOV R16, RZ, RZ, -R11 ;  /* 0x000000ffff107224 */ /* 0x000fe400078e0a0b */
[----:B------:R-:W-:Y:S02]  /*0ca0*/  IMAD R55, R82, 0x2, R43 ;  /* 0x0000000252377824 */ /* 0x000fe400078e022b */
[----:B------:R-:W-:Y:S01]  /*0cb0*/  @!P0 IMAD.IADD R6, R6, 0x1, -R19 ;  /* 0x0000000106068824 */ /* 0x000fe200078e0a13 */
[----:B------:R-:W-:Y:S01]  /*0cc0*/  ISETP.NE.AND P0, PT, R64, RZ, PT ;  /* 0x000000ff4000720c */ /* 0x000fe20003f05270 */
[C---:B------:R-:W-:Y:S01]  /*0cd0*/  IMAD R41, R82.reuse, 0x2, R55 ;  /* 0x0000000252297824 */ /* 0x040fe200078e0237 */
[----:B------:R-:W-:Y:S01]  /*0ce0*/  LOP3.LUT R19, R3, 0xa, RZ, 0xfc, !PT ;  /* 0x0000000a03137812 */ /* 0x000fe200078efcff */
[----:B------:R-:W-:Y:S01]  /*0cf0*/  IMAD.MOV R5, RZ, RZ, -R5 ;  /* 0x000000ffff057224 */ /* 0x000fe200078e0a05 */
[----:B------:R-:W-:Y:S01]  /*0d00*/  UIADD3 UR10, UPT, UPT, UR10, UR5, UR8 ;  /* 0x000000050a0a7290 */ /* 0x000fe2000fffe008 */
[----:B------:R-:W-:-:S02]  /*0d10*/  IMAD R57, R82, 0x2, R41 ;  /* 0x0000000252397824 */ /* 0x000fc400078e0229 */
[----:B------:R-:W-:Y:S02]  /*0d20*/  IMAD R45, R8, R5, R45 ;  /* 0x00000005082d7224 */ /* 0x000fe400078e022d */
[----:B------:R-:W-:Y:S02]  /*0d30*/  IMAD R11, R82, 0x2, R57 ;  /* 0x00000002520b7824 */ /* 0x000fe400078e0239 */
[----:B------:R-:W-:-:S04]  /*0d40*/  IMAD.HI.U32 R5, R4, R63, RZ ;  /* 0x0000003f04057227 */ /* 0x000fc800078e00ff */
[----:B------:R-:W-:Y:S02]  /*0d50*/  IMAD R59, R82, 0x2, R11 ;  /* 0x00000002523b7824 */ /* 0x000fe400078e020b */
[----:B------:R-:W-:-:S04]  /*0d60*/  IMAD.HI.U32 R4, R4, R53, RZ ;  /* 0x0000003504047227 */ /* 0x000fc800078e00ff */
[C---:B------:R-:W-:Y:S02]  /*0d70*/  IMAD R79, R82.reuse, 0x2, R59 ;  /* 0x00000002524f7824 */ /* 0x040fe400078e023b */
[----:B------:R-:W-:Y:S02]  /*0d80*/  IMAD.MOV R4, RZ, RZ, -R4 ;  /* 0x000000ffff047224 */ /* 0x000fe400078e0a04 */
[C---:B------:R-:W-:Y:S02]  /*0d90*/  IMAD R61, R82.reuse, 0x2, R79 ;  /* 0x00000002523d7824 */ /* 0x040fe400078e024f */
[----:B------:R-:W-:Y:S01]  /*0da0*/  @!P1 IMAD.MOV R6, RZ, RZ, -R6 ;  /* 0x000000ffff069224 */ /* 0x000fe200078e0a06 */
[----:B------:R-:W-:Y:S01]  /*0db0*/  @!P0 LOP3.LUT R6, RZ, R64, RZ, 0x33, !PT ;  /* 0x00000040ff068212 */ /* 0x000fe200078e33ff */
[----:B------:R-:W-:Y:S01]  /*0dc0*/  IMAD R67, R82, 0x2, R61 ;  /* 0x0000000252437824 */ /* 0x000fe200078e023d */
[----:B------:R-:W-:Y:S01]  /*0dd0*/  LOP3.LUT P0, RZ, R0, 0xff, RZ, 0xc0, !PT ;  /* 0x000000ff00ff7812 */ /* 0x000fe2000780c0ff */
[----:B------:R-:W-:-:S02]  /*0de0*/  IMAD R53, R8, R4, R53 ;  /* 0x0000000408357224 */ /* 0x000fc400078e0235 */
[----:B------:R-:W-:Y:S02]  /*0df0*/  IMAD.MOV R5, RZ, RZ, -R5 ;  /* 0x000000ffff057224 */ /* 0x000fe400078e0a05 */
[----:B-1----:R-:W-:Y:S02]  /*0e00*/  VIADD R4, R74, 0x3f ;  /* 0x0000003f4a047836 */ /* 0x002fe40000000000 */
[----:B------:R-:W-:Y:S02]  /*0e10*/  IMAD R91, R6, R75, RZ ;  /* 0x0000004b065b7224 */ /* 0x000fe400078e02ff */
[----:B------:R-:W-:Y:S01]  /*0e20*/  IMAD R75, R82, 0x2, R67 ;  /* 0x00000002524b7824 */ /* 0x000fe200078e0243 */
[----:B------:R-:W-:Y:S01]  /*0e30*/  ISETP.GT.AND P1, PT, R4, 0x3f, PT ;  /* 0x0000003f0400780c */ /* 0x000fe20003f24270 */
[----:B------:R-:W-:Y:S01]  /*0e40*/  IMAD R63, R8, R5, R63 ;  /* 0x00000005083f7224 */ /* 0x000fe200078e023f */
[----:B------:R-:W-:Y:S01]  /*0e50*/  LOP3.LUT R5, R3, 0x8, RZ, 0xfc, !PT ;  /* 0x0000000803057812 */ /* 0x000fe200078efcff */
[----:B------:R-:W-:Y:S01]  /*0e60*/  IMAD R81, R82, 0x2, R75 ;  /* 0x0000000252517824 */ /* 0x000fe200078e024b */
[----:B------:R-:W-:Y:S01]  /*0e70*/  ISETP.LT.AND P2, PT, R19, R74, P1 ;  /* 0x0000004a1300720c */ /* 0x000fe20000f41270 */
[----:B------:R-:W-:Y:S01]  /*0e80*/  IMAD R51, R8, R16, R51 ;  /* 0x0000001008337224 */ /* 0x000fe200078e0233 */
[----:B------:R-:W-:Y:S01]  /*0e90*/  ISETP.LT.AND P3, PT, R5, R74, P1 ;  /* 0x0000004a0500720c */ /* 0x000fe20000f61270 */
[----:B------:R-:W-:Y:S01]  /*0ea0*/  IMAD R69, R82, 0x2, R81 ;  /* 0x0000000252457824 */ /* 0x000fe200078e0251 */
[----:B------:R-:W-:Y:S01]  /*0eb0*/  PRMT R5, RZ, 0x7610, R5 ;  /* 0x00007610ff057816 */ /* 0x000fe20000000005 */
[----:B----4-:R-:W-:Y:S10]  /*0ec0*/  @P4 BRA `(.L_x_5) ;  /* 0x0000000000184947 */ /* 0x010ff40003800000 */
[----:B------:R-:W-:Y:S01]  /*0ed0*/  ELECT P4, URZ, PT ;  /* 0x0000000000ff782f */ /* 0x000fe20003880000 */
[----:B------:R-:W-:Y:S01]  /*0ee0*/  IMAD.MOV.U32 R6, RZ, RZ, 0x1 ;  /* 0x00000001ff067424 */ /* 0x000fe200078e00ff */
[----:B------:R-:W-:Y:S01]  /*0ef0*/  UMOV UR5, 0x40 ;  /* 0x0000004000057882 */ /* 0x000fe20000000000 */
[----:B------:R-:W-:Y:S01]  /*0f00*/  UVIRTCOUNT.DEALLOC.SMPOOL 0x80 ;  /* 0x000000800000784c */ /* 0x000fe20000000000 */
[----:B------:R-:W-:-:S09]  /*0f10*/  ULEA UR5, UR4, UR5, 0x18 ;  /* 0x0000000504057291 */ /* 0x000fd2000f8ec0ff */
[----:B------:R0:W-:Y:S03]  /*0f20*/  @P4 STS.U8 [UR5], R6 ;  /* 0x00000006ff004988 */ /* 0x0001e60008000005 */
.L_x_5:
[----:B------:R-:W-:Y:S01]  /*0f30*/  STTM.x8 tmem[UR10], RZ ;  /* 0x000000ff000079ed */ /* 0x000fe200081c000a */
[----:B------:R-:W1:Y:S02]  /*0f40*/  FENCE.VIEW.ASYNC.T ;  /* 0x00000000000073c6 */ /* 0x000e640000000200 */
[----:B-1----:R-:W-:Y:S01]  /*0f50*/  VOTEU.ALL UP0, P0 ;  /* 0x0000000000ff7886 */ /* 0x002fe20000000000 */
[----:B------:R-:W-:Y:S01]  /*0f60*/  VOTEU.ALL UP1, P0 ;  /* 0x0000000000ff7886 */ /* 0x000fe20000020000 */
[----:B------:R-:W-:Y:S01]  /*0f70*/  IMAD.SHL.U32 R19, R91, 0x2, RZ ;  /* 0x000000025b137824 */ /* 0x000fe200078e00ff */
[----:B------:R-:W-:Y:S01]  /*0f80*/  ISETP.GT.U32.AND P4, PT, R8, R45, PT ;  /* 0x0000002d0800720c */ /* 0x000fe20003f84070 */
[----:B------:R-:W-:Y:S01]  /*0f90*/  IMAD R77, R82, 0x2, R69 ;  /* 0x00000002524d7824 */ /* 0x000fe200078e0245 */
[----:B------:R-:W-:-:S04]  /*0fa0*/  @!UP0 UIADD3 UR4, UPT, UPT, -UR6, 0x100000, URZ ;  /* 0x0010000006048890 */ /* 0x000fc8000fffe1ff */
[----:B------:R-:W-:Y:S02]  /*0fb0*/  @!UP0 USHF.L.U32 UR5, UR4, 0xb, URZ ;  /* 0x0000000b04058899 */ /* 0x000fe400080006ff */
[----:B------:R-:W-:Y:S01]  /*0fc0*/  @!UP0 USHF.L.U32 UR4, UR4, 0x1, URZ ;  /* 0x0000000104048899 */ /* 0x000fe200080006ff */
[----:B------:R-:W-:Y:S01]  /*0fd0*/  BAR.SYNC.DEFER_BLOCKING 0x0 ;  /* 0x0000000000007b1d */ /* 0x000fe20000010000 */
[----:B------:R-:W-:Y:S01]  /*0fe0*/  IADD3 R16, P5, PT, R19, UR12, RZ ;  /* 0x0000000c13107c10 */ /* 0x000fe2000ffbe0ff */
[----:B------:R-:W-:-:S03]  /*0ff0*/  IMAD R85, R82, 0x2, R77 ;  /* 0x0000000252557824 */ /* 0x000fc600078e024d */
[----:B------:R-:W-:Y:S01]  /*1000*/  LEA.HI.X.SX32 R50, R91, UR13, 0x1, P5 ;  /* 0x0000000d5b327c11 */ /* 0x000fe2000a8f0eff */
[C---:B------:R-:W-:Y:S01]  /*1010*/  IMAD R87, R82.reuse, 0x2, R85 ;  /* 0x0000000252577824 */ /* 0x040fe200078e0255 */
[----:B------:R-:W-:Y:S01]  /*1020*/  LEA R24, P5, R21, R16, 0x1 ;  /* 0x0000001015187211 */ /* 0x000fe200078a08ff */
[----:B------:R-:W1:Y:S01]  /*1030*/  LDCU.64 UR16, c[0x0][0x380] ;  /* 0x00007000ff1077ac */ /* 0x000e620008000a00 */
[----:B------:R-:W-:Y:S02]  /*1040*/  @!P4 IMAD.IADD R45, R45, 0x1, -R8 ;  /* 0x000000012d2dc824 */ /* 0x000fe400078e0a08 */
[----:B------:R-:W-:Y:S01]  /*1050*/  LEA.HI.X.SX32 R25, R21, R50, 0x1, P5 ;  /* 0x0000003215197211 */ /* 0x000fe200028f0eff */
[C---:B------:R-:W-:Y:S01]  /*1060*/  IMAD R89, R82.reuse, 0x2, R87 ;  /* 0x0000000252597824 */ /* 0x040fe200078e0257 */
[C---:B------:R-:W-:Y:S01]  /*1070*/  LEA R26, P5, R27.reuse, R16, 0x1 ;  /* 0x000000101b1a7211 */ /* 0x040fe200078a08ff */
[----:B------:R-:W2:Y:S02]  /*1080*/  FENCE.VIEW.ASYNC.S ;  /* 0x00000000000073c6 */ /* 0x000ea40000000000 */
[----:B--2---:R2:W3:Y:S02]  /*1090*/  @!UP1 SYNCS.EXCH.64 URZ, [UR11], UR4 ;  /* 0x000000040bff95b2 */ /* 0x0044e40008000100 */
[----:B---3--:R-:W-:Y:S01]  /*10a0*/  BAR.SYNC.DEFER_BLOCKING 0x0 ;  /* 0x0000000000007b1d */ /* 0x008fe20000010000 */
[----:B------:R-:W-:Y:S01]  /*10b0*/  LEA.HI.X.SX32 R27, R27, R50, 0x1, P5 ;  /* 0x000000321b1b7211 */ /* 0x000fe200028f0eff */
[----:B------:R-:W-:Y:S01]  /*10c0*/  IMAD R93, R82, 0x2, R89 ;  /* 0x00000002525d7824 */ /* 0x000fe200078e0259 */
[----:B------:R-:W-:-:S02]  /*10d0*/  LEA R20, P5, R29, R16, 0x1 ;  /* 0x000000101d147211 */ /* 0x000fc400078a08ff */
[----:B------:R-:W-:Y:S02]  /*10e0*/  LEA R48, P4, R31, R16, 0x1 ;  /* 0x000000101f307211 */ /* 0x000fe400078808ff */
[-C--:B------:R-:W-:Y:S02]  /*10f0*/  LEA.HI.X.SX32 R21, R29, R50.reuse, 0x1, P5 ;  /* 0x000000321d157211 */ /* 0x080fe400028f0eff */
[----:B------:R-:W-:Y:S02]  /*1100*/  LEA.HI.X.SX32 R49, R31, R50, 0x1, P4 ;  /* 0x000000321f317211 */ /* 0x000fe400020f0eff */
[C---:B------:R-:W-:Y:S01]  /*1110*/  LEA R72, P5, R43.reuse, R16, 0x1 ;  /* 0x000000102b487211 */ /* 0x040fe200078a08ff */
[----:B--2---:R-:W2:Y:S03]  /*1120*/  LDCU UR4, c[0x0][0x3b0] ;  /* 0x00007600ff0477ac */ /* 0x004ea60008000800 */
[----:B------:R-:W-:Y:S01]  /*1130*/  LEA.HI.X.SX32 R73, R43, R50, 0x1, P5 ;  /* 0x000000322b497211 */ /* 0x000fe200028f0eff */
[----:B------:R3:W4:Y:S01]  /*1140*/  @P2 LDG.E.U16 R5, desc[UR18][R26.64] ;  /* 0x000000121a052981 */ /* 0x000722000c1e1500 */
[----:B------:R-:W-:-:S03]  /*1150*/  LEA R46, P2, R39, R16, 0x1 ;  /* 0x00000010272e7211 */ /* 0x000fc600078408ff */
[----:B------:R5:W2:Y:S01]  /*1160*/  @P3 LDG.E.U16 R44, desc[UR18][R24.64] ;  /* 0x00000012182c3981 */ /* 0x000aa2000c1e1500 */
[----:B------:R-:W-:Y:S01]  /*1170*/  LEA.HI.X.SX32 R47, R39, R50, 0x1, P2 ;  /* 0x00000032272f7211 */ /* 0x000fe200010f0eff */
[----:B------:R-:W-:Y:S01]  /*1180*/  IMAD R95, R82, 0x2, R93 ;  /* 0x00000002525f7824 */ /* 0x000fe200078e025d */
[-C--:B------:R-:W-:Y:S02]  /*1190*/  LEA R70, P5, R61, R16.reuse, 0x1 ;  /* 0x000000103d467211 */ /* 0x080fe400078a08ff */
[-C--:B---3--:R-:W-:Y:S02]  /*11a0*/  LEA R26, P2, R11, R16.reuse, 0x1 ;  /* 0x000000100b1a7211 */ /* 0x088fe400078408ff */
[----:B-----5:R-:W-:-:S04]  /*11b0*/  LEA R24, P4, R57, R16, 0x1 ;  /* 0x0000001039187211 */ /* 0x020fc800078808ff */
[----:B------:R-:W-:Y:S02]  /*11c0*/  LEA.HI.X.SX32 R25, R57, R50, 0x1, P4 ;  /* 0x0000003239197211 */ /* 0x000fe400020f0eff */
[----:B------:R-:W-:Y:S02]  /*11d0*/  LEA R28, P4, R67, R16, 0x1 ;  /* 0x00000010431c7211 */ /* 0x000fe400078808ff */
[----:B------:R-:W-:Y:S02]  /*11e0*/  LEA.HI.X.SX32 R27, R11, R50, 0x1, P2 ;  /* 0x000000320b1b7211 */ /* 0x000fe400010f0eff */
[----:B------:R-:W-:Y:S02]  /*11f0*/  LEA R42, P2, R69, R16, 0x1 ;  /* 0x00000010452a7211 */ /* 0x000fe400078408ff */
[-C--:B------:R-:W-:Y:S02]  /*1200*/  LEA.HI.X.SX32 R71, R61, R50.reuse, 0x1, P5 ;  /* 0x000000323d477211 */ /* 0x080fe400028f0eff */
[----:B------:R-:W-:-:S02]  /*1210*/  LEA.HI.X.SX32 R29, R67, R50, 0x1, P4 ;  /* 0x00000032431d7211 */ /* 0x000fc400020f0eff */
[-C--:B------:R-:W-:Y:S02]  /*1220*/  LEA R30, P5, R77, R16.reuse, 0x1 ;  /* 0x000000104d1e7211 */ /* 0x080fe400078a08ff */
[----:B------:R-:W-:Y:S02]  /*1230*/  LEA RZ, P4, R89, R16, 0x1 ;  /* 0x0000001059ff7211 */ /* 0x000fe400078808ff */
[----:B------:R-:W-:Y:S02]  /*1240*/  LEA.HI.X.SX32 R43, R69, R50, 0x1, P2 ;  /* 0x00000032452b7211 */ /* 0x000fe400010f0eff */
[----:B------:R-:W-:Y:S02]  /*1250*/  LEA R126, P2, R15, R16, 0x1 ;  /* 0x000000100f7e7211 */ /* 0x000fe400078408ff */
[-C--:B------:R-:W-:Y:S02]  /*1260*/  LEA.HI.X.SX32 R31, R77, R50.reuse, 0x1, P5 ;  /* 0x000000324d1f7211 */ /* 0x080fe400028f0eff */
[----:B------:R-:W-:-:S02]  /*1270*/  LEA.HI.X.SX32 R11, R89, R50, 0x1, P4 ;  /* 0x00000032590b7211 */ /* 0x000fc400020f0eff */
[-C--:B------:R-:W-:Y:S02]  /*1280*/  LEA RZ, P5, R93, R16.reuse, 0x1 ;  /* 0x000000105dff7211 */ /* 0x080fe400078a08ff */
[----:B------:R-:W-:Y:S02]  /*1290*/  LEA R68, P4, R35, R16, 0x1 ;  /* 0x0000001023447211 */ /* 0x000fe400078808ff */
[----:B------:R-:W-:Y:S02]  /*12a0*/  LEA.HI.X.SX32 R127, R15, R50, 0x1, P2 ;  /* 0x000000320f7f7211 */ /* 0x000fe400010f0eff */
[----:B------:R-:W-:Y:S02]  /*12b0*/  LEA R76, P2, R33, R16, 0x1 ;  /* 0x00000010214c7211 */ /* 0x000fe400078408ff */
[-C--:B------:R-:W-:Y:S02]  /*12c0*/  LEA.HI.X.SX32 R15, R93, R50.reuse, 0x1, P5 ;  /* 0x000000325d0f7211 */ /* 0x080fe400028f0eff */
[----:B------:R-:W-:-:S02]  /*12d0*/  LEA.HI.X.SX32 R69, R35, R50, 0x1, P4 ;  /* 0x0000003223457211 */ /* 0x000fc400020f0eff */
[-C--:B------:R-:W-:Y:S02]  /*12e0*/  LEA R66, P5, R37, R16.reuse, 0x1 ;  /* 0x0000001025427211 */ /* 0x080fe400078a08ff */
        /* <DEDUP_REMOVED lines=17> */
[----:B------:R-:W-:Y:S02]  /*1400*/  ISETP.GT.U32.AND P3, PT, R8, R45, PT ;  /* 0x0000002d0800720c */ /* 0x000fe40003f64070 */
[-C--:B0-----:R-:W-:Y:S02]  /*1410*/  LEA R6, P5, R79, R16.reuse, 0x1 ;  /* 0x000000104f067211 */ /* 0x081fe400078a08ff */
[----:B------:R-:W-:Y:S02]  /*1420*/  LEA R40, P4, R81, R16, 0x1 ;  /* 0x0000001051287211 */ /* 0x000fe400078808ff */
[----:B------:R-:W-:Y:S02]  /*1430*/  LEA.HI.X.SX32 R55, R41, R50, 0x1, P2 ;  /* 0x0000003229377211 */ /* 0x000fe400010f0eff */
[----:B------:R-:W-:Y:S02]  /*1440*/  LEA RZ, P2, R87, R16, 0x1 ;  /* 0x0000001057ff7211 */ /* 0x000fe400078408ff */
[----:B------:R-:W-:-:S02]  /*1450*/  LEA.HI.X.SX32 R7, R79, R50, 0x1, P5 ;  /* 0x000000324f077211 */ /* 0x000fc400028f0eff */
[----:B------:R-:W-:Y:S02]  /*1460*/  LEA.HI.X.SX32 R41, R81, R50, 0x1, P4 ;  /* 0x0000003251297211 */ /* 0x000fe400020f0eff */
[----:B------:R-:W-:Y:S02]  /*1470*/  LEA R78, P5, R23, R16, 0x1 ;  /* 0x00000010174e7211 */ /* 0x000fe400078a08ff */
[----:B------:R-:W-:Y:S01]  /*1480*/  ISETP.GT.U32.AND P4, PT, R8, R63, PT ;  /* 0x0000003f0800720c */ /* 0x000fe20003f84070 */
[----:B------:R-:W-:Y:S01]  /*1490*/  IMAD R82, R82, 0x2, R95 ;  /* 0x0000000252527824 */ /* 0x000fe200078e025f */
[----:B------:R-:W-:Y:S02]  /*14a0*/  LEA.HI.X.SX32 R9, R87, R50, 0x1, P2 ;  /* 0x0000003257097211 */ /* 0x000fe400010f0eff */
[----:B------:R-:W-:Y:S02]  /*14b0*/  LEA R80, P2, R17, R16, 0x1 ;  /* 0x0000001011507211 */ /* 0x000fe400078408ff */
[----:B------:R-:W-:-:S02]  /*14c0*/  LEA.HI.X.SX32 R79, R23, R50, 0x1, P5 ;  /* 0x00000032174f7211 */ /* 0x000fc400028f0eff */
[----:B------:R-:W-:Y:S01]  /*14d0*/  LOP3.LUT R23, R3, 0x10, RZ, 0xfc, !PT ;  /* 0x0000001003177812 */ /* 0x000fe200078efcff */
[--C-:B------:R-:W-:Y:S01]  /*14e0*/  @!P3 IMAD.IADD R45, R45, 0x1, -R8.reuse ;  /* 0x000000012d2db824 */ /* 0x100fe200078e0a08 */
[----:B------:R-:W-:Y:S02]  /*14f0*/  LEA R16, P5, R82, R16, 0x1 ;  /* 0x0000001052107211 */ /* 0x000fe400078a08ff */
[----:B------:R-:W-:Y:S02]  /*1500*/  LEA.HI.X.SX32 R81, R17, R50, 0x1, P2 ;  /* 0x0000003211517211 */ /* 0x000fe400010f0eff */
[----:B------:R-:W-:Y:S02]  /*1510*/  ISETP.GT.U32.AND P2, PT, R8, R51, PT ;  /* 0x000000330800720c */ /* 0x000fe40003f44070 */
[----:B------:R-:W-:Y:S02]  /*1520*/  ISETP.LT.AND P3, PT, R23, R74, P1 ;  /* 0x0000004a1700720c */ /* 0x000fe40000f61270 */
[----:B------:R-:W-:Y:S01]  /*1530*/  LEA.HI.X.SX32 R17, R82, R50, 0x1, P5 ;  /* 0x0000003252117211 */ /* 0x000fe200028f0eff */
[----:B------:R-:W-:Y:S01]  /*1540*/  @!P4 IMAD.IADD R63, R63, 0x1, -R8 ;  /* 0x000000013f3fc824 */ /* 0x000fe200078e0a08 */
[----:B------:R-:W-:-:S02]  /*1550*/  ISETP.GT.U32.AND P5, PT, R8, R53, PT ;  /* 0x000000350800720c */ /* 0x000fc40003fa4070 */
[----:B------:R-:W-:Y:S02]  /*1560*/  ISETP.GE.AND P4, PT, R10, RZ, PT ;  /* 0x000000ff0a00720c */ /* 0x000fe40003f86270 */
[----:B------:R-:W-:-:S03]  /*1570*/  PRMT R50, RZ, 0x7610, R50 ;  /* 0x00007610ff327816 */ /* 0x000fc60000000032 */
[--C-:B------:R-:W-:Y:S01]  /*1580*/  @!P2 IMAD.IADD R51, R51, 0x1, -R8.reuse ;  /* 0x000000013333a824 */ /* 0x100fe200078e0a08 */
[C---:B------:R-:W-:Y:S02]  /*1590*/  ISETP.GT.U32.AND P2, PT, R8.reuse, R63, PT ;  /* 0x0000003f0800720c */ /* 0x040fe40003f44070 */
[----:B------:R0:W3:Y:S03]  /*15a0*/  @P3 LDG.E.U16 R50, desc[UR18][R20.64] ;  /* 0x0000001214323981 */ /* 0x0000e6000c1e1500 */
[----:B------:R-:W-:Y:S01]  /*15b0*/  @!P5 IMAD.IADD R53, R53, 0x1, -R8 ;  /* 0x000000013535d824 */ /* 0x000fe200078e0a08 */
[----:B------:R-:W-:Y:S01]  /*15c0*/  ISETP.GT.U32.AND P5, PT, R8, R51, PT ;  /* 0x000000330800720c */ /* 0x000fe20003fa4070 */
[----:B------:R-:W-:Y:S01]  /*15d0*/  @!P4 IMAD.MOV R45, RZ, RZ, -R45 ;  /* 0x000000ffff2dc224 */ /* 0x000fe200078e0a2d */
[----:B0-----:R-:W0:Y:S01]  /*15e0*/  LDC R20, c[0x0][0x3a8] ;  /* 0x0000ea00ff147b82 */ /* 0x001e220000000800 */
[----:B------:R-:W-:-:S02]  /*15f0*/  ISETP.GE.AND P4, PT, R14, RZ, PT ;  /* 0x000000ff0e00720c */ /* 0x000fc40003f86270 */
[----:B------:R-:W-:Y:S02]  /*1600*/  ISETP.GT.U32.AND P3, PT, R8, R53, PT ;  /* 0x000000350800720c */ /* 0x000fe40003f64070 */
[----:B------:R-:W-:Y:S01]  /*1610*/  @!P2 IMAD.IADD R63, R63, 0x1, -R8 ;  /* 0x000000013f3fa824 */ /* 0x000fe200078e0a08 */
[----:B------:R-:W-:-:S05]  /*1620*/  ISETP.GE.AND P2, PT, R22, RZ, PT ;  /* 0x000000ff1600720c */ /* 0x000fca0003f46270 */
[--C-:B------:R-:W-:Y:S01]  /*1630*/  @!P5 IMAD.IADD R51, R51, 0x1, -R8.reuse ;  /* 0x000000013333d824 */ /* 0x100fe200078e0a08 */
[----:B------:R-:W-:Y:S02]  /*1640*/  ISETP.GE.AND P5, PT, R18, RZ, PT ;  /* 0x000000ff1200720c */ /* 0x000fe40003fa6270 */
[----:B------:R-:W-:Y:S01]  /*1650*/  LOP3.LUT R84, RZ, R65, RZ, 0x33, !PT ;  /* 0x00000041ff547212 */ /* 0x000fe200078e33ff */
[----:B------:R-:W-:Y:S01]  /*1660*/  @!P4 IMAD.MOV R63, RZ, RZ, -R63 ;  /* 0x000000ffff3fc224 */ /* 0x000fe200078e0a3f */
[----:B------:R-:W-:Y:S01]  /*1670*/  ISETP.NE.AND P4, PT, R65, RZ, PT ;  /* 0x000000ff4100720c */ /* 0x000fe20003f85270 */
[----:B------:R-:W-:Y:S01]  /*1680*/  @!P3 IMAD.IADD R53, R53, 0x1, -R8 ;  /* 0x000000013535b824 */ /* 0x000fe200078e0a08 */
[----:B------:R-:W-:Y:S02]  /*1690*/  LOP3.LUT R21, R3, 0x12, RZ, 0xfc, !PT ;  /* 0x0000001203157812 */ /* 0x000fe400078efcff */
[----:B------:R-:W-:Y:S02]  /*16a0*/  SEL R8, R84, R45, !P4 ;  /* 0x0000002d54087207 */ /* 0x000fe40006000000 */
[----:B------:R-:W-:Y:S01]  /*16b0*/  ISETP.LT.AND P3, PT, R21, R74, P1 ;  /* 0x0000004a1500720c */ /* 0x000fe20000f61270 */
[C---:B0-----:R-:W-:Y:S01]  /*16c0*/  IMAD R45, R3.reuse, R20, RZ ;  /* 0x00000014032d7224 */ /* 0x041fe200078e02ff */
[----:B------:R-:W-:-:S02]  /*16d0*/  LOP3.LUT R23, R3, 0x18, RZ, 0xfc, !PT ;  /* 0x0000001803177812 */ /* 0x000fc400078efcff */
[----:B------:R-:W-:Y:S01]  /*16e0*/  LOP3.LUT R21, R3, 0x1a, RZ, 0xfc, !PT ;  /* 0x0000001a03157812 */ /* 0x000fe200078efcff */
[C---:B------:R-:W-:Y:S02]  /*16f0*/  IMAD R45, R20.reuse, 0x2, R45 ;  /* 0x00000002142d7824 */ /* 0x040fe400078e022d */
[----:B------:R-:W-:Y:S01]  /*1700*/  @!P2 IMAD.MOV R51, RZ, RZ, -R51 ;  /* 0x000000ffff33a224 */ /* 0x000fe200078e0a33 */
[-C--:B------:R-:W-:Y:S01]  /*1710*/  ISETP.LT.AND P2, PT, R23, R74.reuse, P1 ;  /* 0x0000004a1700720c */ /* 0x080fe20000f41270 */
[----:B------:R-:W-:Y:S01]  /*1720*/  @!P5 IMAD.MOV R53, RZ, RZ, -R53 ;  /* 0x000000ffff35d224 */ /* 0x000fe200078e0a35 */
[----:B------:R-:W-:Y:S01]  /*1730*/  ISETP.LT.AND P5, PT, R21, R74, P1 ;  /* 0x0000004a1500720c */ /* 0x000fe20000fa1270 */
[C---:B------:R-:W-:Y:S01]  /*1740*/  IMAD R45, R20.reuse, 0x2, R45 ;  /* 0x00000002142d7824 */ /* 0x040fe200078e022d */
[----:B------:R-:W-:Y:S02]  /*1750*/  PRMT R21, RZ, 0x7610, R21 ;  /* 0x00007610ff157816 */ /* 0x000fe40000000015 */
[----:B------:R-:W-:Y:S01]  /*1760*/  LOP3.LUT R23, R3, 0x20, RZ, 0xfc, !PT ;  /* 0x0000002003177812 */ /* 0x000fe200078efcff */
[----:B------:R-:W-:Y:S01]  /*1770*/  IMAD R45, R20, 0x2, R45 ;  /* 0x00000002142d7824 */ /* 0x000fe200078e022d */
[----:B------:R-:W-:-:S02]  /*1780*/  PRMT R52, RZ, 0x7610, R52 ;  /* 0x00007610ff347816 */ /* 0x000fc40000000034 */
[----:B------:R-:W5:Y:S01]  /*1790*/  @P3 LDG.E.U16 R21, desc[UR18][R48.64] ;  /* 0x0000001230153981 */ /* 0x000f62000c1e1500 */
[-C--:B------:R-:W-:Y:S01]  /*17a0*/  ISETP.LT.AND P3, PT, R23, R74.reuse, P1 ;  /* 0x0000004a1700720c */ /* 0x080fe20000f61270 */
[C---:B------:R-:W-:Y:S01]  /*17b0*/  IMAD R96, R20.reuse, 0x2, R45 ;  /* 0x0000000214607824 */ /* 0x040fe200078e022d */
[----:B------:R-:W-:Y:S01]  /*17c0*/  LOP3.LUT R23, R3, 0x22, RZ, 0xfc, !PT ;  /* 0x0000002203177812 */ /* 0x000fe200078efcff */
[----:B------:R0:W3:Y:S01]  /*17d0*/  @P2 LDG.E.U16 R52, desc[UR18][R46.64] ;  /* 0x000000122e342981 */ /* 0x0000e2000c1e1500 */
[----:B------:R-:W-:Y:S02]  /*17e0*/  PRMT R62, RZ, 0x7610, R62 ;  /* 0x00007610ff3e7816 */ /* 0x000fe4000000003e */
[----:B------:R-:W-:Y:S02]  /*17f0*/  ISETP.LT.AND P2, PT, R23, R74, P1 ;  /* 0x0000004a1700720c */ /* 0x000fe40000f41270 */
[C---:B------:R-:W-:Y:S02]  /*1800*/  LOP3.LUT R23, R3.reuse, 0x28, RZ, 0xfc, !PT ;  /* 0x0000002803177812 */ /* 0x040fe400078efcff */
[----:B------:R-:W-:Y:S01]  /*1810*/  PRMT R22, RZ, 0x7610, R22 ;  /* 0x00007610ff167816 */ /* 0x000fe20000000016 */
[----:B0-----:R-:W-:Y:S01]  /*1820*/  IMAD R46, R20, 0x2, R96 ;  /* 0x00000002142e7824 */ /* 0x001fe200078e0260 */
[C---:B------:R-:W-:Y:S01]  /*1830*/  SEL R63, R84.reuse, R63, !P4 ;  /* 0x0000003f543f7207 */ /* 0x040fe20006000000 */
[----:B------:R0:W3:Y:S01]  /*1840*/  @P3 LDG.E.U16 R62, desc[UR18][R24.64] ;  /* 0x00000012183e3981 */ /* 0x0000e2000c1e1500 */
[----:B------:R-:W-:Y:S01]  /*1850*/  SEL R65, R84, R51, !P4 ;  /* 0x0000003354417207 */ /* 0x000fe20006000000 */
[----:B------:R-:W-:Y:S01]  /*1860*/  IMAD R98, R20, 0x2, R46 ;  /* 0x0000000214627824 */ /* 0x000fe200078e022e */
[----:B------:R-:W-:Y:S01]  /*1870*/  SEL R84, R84, R53, !P4 ;  /* 0x0000003554547207 */ /* 0x000fe20006000000 */
[----:B------:R-:W3:Y:S01]  /*1880*/  @P5 LDG.E.U16 R22, desc[UR18][R72.64] ;  /* 0x0000001248165981 */ /* 0x000ee2000c1e1500 */
[----:B------:R-:W-:-:S02]  /*1890*/  LOP3.LUT R49, R3, 0x2a, RZ, 0xfc, !PT ;  /* 0x0000002a03317812 */ /* 0x000fc400078efcff */
[-C--:B------:R-:W-:Y:S02]  /*18a0*/  ISETP.LT.AND P4, PT, R23, R74.reuse, P1 ;  /* 0x0000004a1700720c */ /* 0x080fe40000f81270 */
[----:B------:R-:W-:Y:S01]  /*18b0*/  LOP3.LUT R51, R3, 0x30, RZ, 0xfc, !PT ;  /* 0x0000003003337812 */ /* 0x000fe200078efcff */
[C---:B------:R-:W-:Y:S01]  /*18c0*/  IMAD R48, R20.reuse, 0x2, R98 ;  /* 0x0000000214307824 */ /* 0x040fe200078e0262 */
[----:B------:R-:W-:Y:S02]  /*18d0*/  PRMT R23, RZ, 0x7610, R23 ;  /* 0x00007610ff177816 */ /* 0x000fe40000000017 */
[-C--:B------:R-:W-:Y:S02]  /*18e0*/  ISETP.LT.AND P3, PT, R49, R74.reuse, P1 ;  /* 0x0000004a3100720c */ /* 0x080fe40000f61270 */
[-C--:B------:R-:W-:Y:S02]  /*18f0*/  ISETP.LT.AND P5, PT, R51, R74.reuse, P1 ;  /* 0x0000004a3300720c */ /* 0x080fe40000fa1270 */
[----:B------:R-:W-:Y:S01]  /*1900*/  LOP3.LUT R47, R3, 0x32, RZ, 0xfc, !PT ;  /* 0x00000032032f7812 */ /* 0x000fe200078efcff */
[C---:B------:R-:W-:Y:S01]  /*1910*/  IMAD R104, R20.reuse, 0x2, R48 ;  /* 0x0000000214687824 */ /* 0x040fe200078e0230 */
[----:B------:R-:W-:Y:S01]  /*1920*/  PRMT R64, RZ, 0x7610, R64 ;  /* 0x00007610ff407816 */ /* 0x000fe20000000040 */
[----:B------:R1:W3:Y:S01]  /*1930*/  @P2 LDG.E.U16 R23, desc[UR18][R26.64] ;  /* 0x000000121a172981 */ /* 0x0002e2000c1e1500 */
[----:B------:R-:W-:Y:S01]  /*1940*/  ISETP.LT.AND P2, PT, R47, R74, P1 ;  /* 0x0000004a2f00720c */ /* 0x000fe20000f41270 */
[----:B------:R-:W-:Y:S01]  /*1950*/  IMAD R18, R20, 0x2, R104 ;  /* 0x0000000214127824 */ /* 0x000fe200078e0268 */
[----:B0-----:R-:W-:-:S02]  /*1960*/  PRMT R24, RZ, 0x7610, R24 ;  /* 0x00007610ff187816 */ /* 0x001fc40000000018 */
[C---:B------:R-:W-:Y:S01]  /*1970*/  LOP3.LUT R25, R3.reuse, 0xc, RZ, 0xfc, !PT ;  /* 0x0000000c03197812 */ /* 0x040fe200078efcff */
[----:B------:R-:W4:Y:S01]  /*1980*/  @P4 LDG.E.U16 R64, desc[UR18][R70.64] ;  /* 0x0000001246404981 */ /* 0x000f22000c1e1500 */
[----:B------:R-:W-:Y:S01]  /*1990*/  IMAD R106, R20, 0x2, R18 ;  /* 0x00000002146a7824 */ /* 0x000fe200078e0212 */
[----:B-1----:R-:W-:Y:S02]  /*19a0*/  PRMT R26, RZ, 0x7610, R26 ;  /* 0x00007610ff1a7816 */ /* 0x002fe4000000001a */
[----:B------:R-:W5:Y:S01]  /*19b0*/  @P3 LDG.E.U16 R24, desc[UR18][R28.64] ;  /* 0x000000121c183981 */ /* 0x000f62000c1e1500 */
[----:B------:R-:W-:Y:S02]  /*19c0*/  LOP3.LUT R27, R3, 0x14, RZ, 0xfc, !PT ;  /* 0x00000014031b7812 */ /* 0x000fe400078efcff */
[-C--:B------:R-:W-:Y:S02]  /*19d0*/  ISETP.LT.AND P4, PT, R25, R74.reuse, P1 ;  /* 0x0000004a1900720c */ /* 0x080fe40000f81270 */
[----:B------:R-:W-:Y:S01]  /*19e0*/  PRMT R25, RZ, 0x7610, R25 ;  /* 0x00007610ff197816 */ /* 0x000fe20000000019 */
[----:B------:R0:W5:Y:S01]  /*19f0*/  @P5 LDG.E.U16 R26, desc[UR18][R42.64] ;  /* 0x000000122a1a5981 */ /* 0x000162000c1e1500 */
[----:B------:R-:W-:-:S02]  /*1a00*/  ISETP.LT.AND P3, PT, R27, R74, P1 ;  /* 0x0000004a1b00720c */ /* 0x000fc40000f61270 */
[----:B------:R-:W-:Y:S02]  /*1a10*/  LOP3.LUT R27, R3, 0x1c, RZ, 0xfc, !PT ;  /* 0x0000001c031b7812 */ /* 0x000fe400078efcff */
[----:B------:R1:W5:Y:S01]  /*1a20*/  @P2 LDG.E.U16 R25, desc[UR18][R30.64] ;  /* 0x000000121e192981 */ /* 0x000362000c1e1500 */
[C---:B0-----:R-:W-:Y:S01]  /*1a30*/  IMAD R42, R20.reuse, 0x2, R106 ;  /* 0x00000002142a7824 */ /* 0x041fe200078e026a */
[----:B------:R-:W-:Y:S02]  /*1a40*/  ISETP.LT.AND P2, PT, R27, R74, P1 ;  /* 0x0000004a1b00720c */ /* 0x000fe40000f41270 */
[----:B------:R-:W-:Y:S01]  /*1a50*/  PRMT R27, RZ, 0x7610, R27 ;  /* 0x00007610ff1b7816 */ /* 0x000fe2000000001b */
[----:B-1----:R-:W-:-:S04]  /*1a60*/  IMAD R31, R20, 0x2, R42 ;  /* 0x00000002141f7824 */ /* 0x002fc800078e022a */
[C---:B------:R-:W-:Y:S01]  /*1a70*/  IMAD R31, R20.reuse, 0x2, R31 ;  /* 0x00000002141f7824 */ /* 0x040fe200078e021f */
[----:B------:R0:W5:Y:S01]  /*1a80*/  @P4 LDG.E.U16 R27, desc[UR18][R68.64] ;  /* 0x00000012441b4981 */ /* 0x000162000c1e1500 */
[----:B------:R-:W-:Y:S02]  /*1a90*/  PRMT R28, RZ, 0x7610, R28 ;  /* 0x00007610ff1c7816 */ /* 0x000fe4000000001c */
[C---:B------:R-:W-:Y:S01]  /*1aa0*/  LOP3.LUT R29, R3.reuse, 0x24, RZ, 0xfc, !PT ;  /* 0x00000024031d7812 */ /* 0x040fe200078efcff */
[C---:B0-----:R-:W-:Y:S01]  /*1ab0*/  IMAD R69, R20.reuse, 0x2, R31 ;  /* 0x0000000214457824 */ /* 0x041fe200078e021f */
[----:B------:R-:W-:Y:S02]  /*1ac0*/  LOP3.LUT R53, R3, 0x2c, RZ, 0xfc, !PT ;  /* 0x0000002c03357812 */ /* 0x000fe400078efcff */
[----:B------:R0:W5:Y:S01]  /*1ad0*/  @P3 LDG.E.U16 R28, desc[UR18][R66.64] ;  /* 0x00000012421c3981 */ /* 0x000162000c1e1500 */
[----:B------:R-:W-:-:S04]  /*1ae0*/  IMAD R69, R20, 0x2, R69 ;  /* 0x0000000214457824 */ /* 0x000fc800078e0245 */
[----:B------:R-:W-:Y:S01]  /*1af0*/  IMAD R69, R20, 0x2, R69 ;  /* 0x0000000214457824 */ /* 0x000fe200078e0245 */
[----:B------:R-:W-:-:S03]  /*1b00*/  ISETP.LT.AND P4, PT, R29, R74, P1 ;  /* 0x0000004a1d00720c */ /* 0x000fc60000f81270 */
[C---:B------:R-:W-:Y:S01]  /*1b10*/  IMAD R69, R20.reuse, 0x2, R69 ;  /* 0x0000000214457824 */ /* 0x040fe200078e0245 */
[----:B------:R-:W-:Y:S02]  /*1b20*/  PRMT R29, RZ, 0x7610, R29 ;  /* 0x00007610ff1d7816 */ /* 0x000fe4000000001d */
[-C--:B------:R-:W-:Y:S01]  /*1b30*/  ISETP.LT.AND P3, PT, R53, R74.reuse, P1 ;  /* 0x0000004a3500720c */ /* 0x080fe20000f61270 */
[C---:B------:R-:W-:Y:S01]  /*1b40*/  IMAD R69, R20.reuse, 0x2, R69 ;  /* 0x0000000214457824 */ /* 0x040fe200078e0245 */
[----:B------:R-:W-:Y:S02]  /*1b50*/  LOP3.LUT R45, R3, 0x34, RZ, 0xfc, !PT ;  /* 0x00000034032d7812 */ /* 0x000fe400078efcff */
[----:B------:R-:W-:Y:S01]  /*1b60*/  PRMT R30, RZ, 0x7610, R30 ;  /* 0x00007610ff1e7816 */ /* 0x000fe2000000001e */
[----:B------:R-:W-:Y:S01]  /*1b70*/  IMAD R69, R20, 0x2, R69 ;  /* 0x0000000214457824 */ /* 0x000fe200078e0245 */
[----:B------:R1:W5:Y:S01]  /*1b80*/  @P2 LDG.E.U16 R29, desc[UR18][R32.64] ;  /* 0x00000012201d2981 */ /* 0x000362000c1e1500 */
[----:B------:R-:W-:-:S02]  /*1b90*/  ISETP.LT.AND P2, PT, R45, R74, P1 ;  /* 0x0000004a2d00720c */ /* 0x000fc40000f41270 */
[----:B------:R-:W-:Y:S01]  /*1ba0*/  PRMT R31, RZ, 0x7610, R31 ;  /* 0x00007610ff1f7816 */ /* 0x000fe2000000001f */
[C---:B------:R-:W-:Y:S01]  /*1bb0*/  IMAD R69, R20.reuse, 0x2, R69 ;  /* 0x0000000214457824 */ /* 0x040fe200078e0245 */
[C---:B------:R-:W-:Y:S01]  /*1bc0*/  LOP3.LUT R43, R3.reuse, 0x3c, RZ, 0xfc, !PT ;  /* 0x0000003c032b7812 */ /* 0x040fe200078efcff */
[----:B------:R2:W5:Y:S01]  /*1bd0*/  @P4 LDG.E.U16 R30, desc[UR18][R60.64] ;  /* 0x000000123c1e4981 */ /* 0x000562000c1e1500 */
[----:B0-----:R-:W-:Y:S01]  /*1be0*/  LOP3.LUT R67, R3, 0xe, RZ, 0xfc, !PT ;  /* 0x0000000e03437812 */ /* 0x001fe200078efcff */
[C---:B------:R-:W-:Y:S01]  /*1bf0*/  IMAD R69, R20.reuse, 0x2, R69 ;  /* 0x0000000214457824 */ /* 0x040fe200078e0245 */
[-C--:B------:R-:W-:Y:S01]  /*1c00*/  ISETP.LT.AND P4, PT, R43, R74.reuse, P1 ;  /* 0x0000004a2b00720c */ /* 0x080fe20000f81270 */
[----:B------:R0:W5:Y:S01]  /*1c10*/  @P3 LDG.E.U16 R31, desc[UR18][R34.64] ;  /* 0x00000012221f3981 */ /* 0x000162000c1e1500 */
[----:B-1----:R-:W-:Y:S02]  /*1c20*/  PRMT R32, RZ, 0x7610, R32 ;  /* 0x00007610ff207816 */ /* 0x002fe40000000020 */
[----:B------:R-:W-:Y:S01]  /*1c30*/  ISETP.LT.AND P3, PT, R67, R74, P1 ;  /* 0x0000004a4300720c */ /* 0x000fe20000f61270 */
[----:B------:R-:W-:Y:S01]  /*1c40*/  IMAD R69, R20, 0x2, R69 ;  /* 0x0000000214457824 */ /* 0x000fe200078e0245 */
[----:B--2---:R-:W-:-:S02]  /*1c50*/  LOP3.LUT R61, R3, 0x16, RZ, 0xfc, !PT ;  /* 0x00000016033d7812 */ /* 0x004fc400078efcff */
[----:B------:R-:W2:Y:S01]  /*1c60*/  @P2 LDG.E.U16 R32, desc[UR18][R36.64] ;  /* 0x0000001224202981 */ /* 0x000ea2000c1e1500 */
[----:B------:R-:W-:Y:S01]  /*1c70*/  PRMT R33, RZ, 0x7610, R33 ;  /* 0x00007610ff217816 */ /* 0x000fe20000000021 */
[C---:B------:R-:W-:Y:S01]  /*1c80*/  IMAD R69, R20.reuse, 0x2, R69 ;  /* 0x0000000214457824 */ /* 0x040fe200078e0245 */
[-C--:B------:R-:W-:Y:S02]  /*1c90*/  ISETP.LT.AND P2, PT, R61, R74.reuse, P1 ;  /* 0x0000004a3d00720c */ /* 0x080fe40000f41270 */
[----:B0-----:R-:W-:Y:S02]  /*1ca0*/  PRMT R34, RZ, 0x7610, R34 ;  /* 0x00007610ff227816 */ /* 0x001fe40000000022 */
[C---:B------:R-:W-:Y:S01]  /*1cb0*/  LOP3.LUT R61, R3.reuse, 0x1e, RZ, 0xfc, !PT ;  /* 0x0000001e033d7812 */ /* 0x040fe200078efcff */
[C---:B------:R-:W-:Y:S01]  /*1cc0*/  IMAD R69, R20.reuse, 0x2, R69 ;  /* 0x0000000214457824 */ /* 0x040fe200078e0245 */
[----:B------:R-:W-:Y:S01]  /*1cd0*/  LOP3.LUT R35, R3, 0x26, RZ, 0xfc, !PT ;  /* 0x0000002603237812 */ /* 0x000fe200078efcff */
[----:B------:R0:W2:Y:S01]  /*1ce0*/  @P4 LDG.E.U16 R33, desc[UR18][R58.64] ;  /* 0x000000123a214981 */ /* 0x0000a2000c1e1500 */
[----:B------:R-:W-:Y:S01]  /*1cf0*/  ISETP.LT.AND P4, PT, R61, R74, P1 ;  /* 0x0000004a3d00720c */ /* 0x000fe20000f81270 */
[----:B------:R-:W-:-:S02]  /*1d00*/  IMAD R69, R20, 0x2, R69 ;  /* 0x0000000214457824 */ /* 0x000fc400078e0245 */
[----:B------:R-:W2:Y:S01]  /*1d10*/  @P3 LDG.E.U16 R34, desc[UR18][R38.64] ;  /* 0x0000001226223981 */ /* 0x000ea2000c1e1500 */
[-C--:B------:R-:W-:Y:S02]  /*1d20*/  ISETP.LT.AND P3, PT, R35, R74.reuse, P1 ;  /* 0x0000004a2300720c */ /* 0x080fe40000f61270 */
[----:B------:R-:W-:Y:S02]  /*1d30*/  PRMT R35, RZ, 0x7610, R35 ;  /* 0x00007610ff237816 */ /* 0x000fe40000000023 */
[----:B0-----:R-:W-:Y:S01]  /*1d40*/  LOP3.LUT R59, R3, 0x2e, RZ, 0xfc, !PT ;  /* 0x0000002e033b7812 */ /* 0x001fe200078efcff */
[----:B------:R-:W-:Y:S01]  /*1d50*/  IMAD R69, R20, 0x2, R69 ;  /* 0x0000000214457824 */ /* 0x000fe200078e0245 */
[----:B------:R-:W-:Y:S02]  /*1d60*/  PRMT R36, RZ, 0x7610, R36 ;  /* 0x00007610ff247816 */ /* 0x000fe40000000024 */
[----:B------:R0:W2:Y:S01]  /*1d70*/  @P2 LDG.E.U16 R35, desc[UR18][R56.64] ;  /* 0x0000001238232981 */ /* 0x0000a2000c1e1500 */
[----:B------:R-:W-:-:S02]  /*1d80*/  ISETP.LT.AND P5, PT, R59, R74, P1 ;  /* 0x0000004a3b00720c */ /* 0x000fc40000fa1270 */
[----:B------:R-:W-:Y:S02]  /*1d90*/  LOP3.LUT R121, R3, 0x3a, RZ, 0xfc, !PT ;  /* 0x0000003a03797812 */ /* 0x000fe400078efcff */
[----:B------:R-:W-:Y:S01]  /*1da0*/  PRMT R37, RZ, 0x7610, R37 ;  /* 0x00007610ff257816 */ /* 0x000fe20000000025 */
[----:B------:R1:W2:Y:S01]  /*1db0*/  @P4 LDG.E.U16 R36, desc[UR18][R54.64] ;  /* 0x0000001236244981 */ /* 0x0002a2000c1e1500 */
[----:B0-----:R-:W-:Y:S01]  /*1dc0*/  IMAD R57, R20, 0x2, R69 ;  /* 0x0000000214397824 */ /* 0x001fe200078e0245 */
[----:B------:R-:W-:-:S03]  /*1dd0*/  PRMT R38, RZ, 0x7610, R38 ;  /* 0x00007610ff267816 */ /* 0x000fc60000000026 */
[----:B------:R0:W2:Y:S01]  /*1de0*/  @P3 LDG.E.U16 R37, desc[UR18][R6.64] ;  /* 0x0000001206253981 */ /* 0x0000a2000c1e1500 */
[-C--:B------:R-:W-:Y:S01]  /*1df0*/  ISETP.LT.AND P4, PT, R121, R74.reuse, P1 ;  /* 0x0000004a7900720c */ /* 0x080fe20000f81270 */
[C---:B-1----:R-:W-:Y:S01]  /*1e00*/  IMAD R55, R20.reuse, 0x2, R57 ;  /* 0x0000000214377824 */ /* 0x042fe200078e0239 */
[----:B------:R-:W-:Y:S01]  /*1e10*/  LOP3.LUT R109, R3, 0x3e, RZ, 0xfc, !PT ;  /* 0x0000003e036d7812 */ /* 0x000fe200078efcff */
[----:B------:R-:W-:Y:S01]  /*1e20*/  VIADD R54, R19, UR16 ;  /* 0x0000001013367c36 */ /* 0x000fe20008000000 */
[----:B------:R1:W2:Y:S01]  /*1e30*/  @P5 LDG.E.U16 R38, desc[UR18][R40.64] ;  /* 0x0000001228265981 */ /* 0x0002a2000c1e1500 */
[----:B------:R-:W-:Y:S01]  /*1e40*/  LOP3.LUT R117, R3, 0x38, RZ, 0xfc, !PT ;  /* 0x0000003803757812 */ /* 0x000fe200078efcff */
[----:B0-----:R-:W-:Y:S01]  /*1e50*/  IMAD R7, R20, 0x2, R55 ;  /* 0x0000000214077824 */ /* 0x001fe200078e0237 */
[----:B------:R-:W-:-:S03]  /*1e60*/  ISETP.LT.AND P2, PT, R109, R74, P1 ;  /* 0x0000004a6d00720c */ /* 0x000fc60000f41270 */
[--C-:B------:R-:W-:Y:S01]  /*1e70*/  IMAD R14, R7, 0x2, R54.reuse ;  /* 0x00000002070e7824 */ /* 0x100fe200078e0236 */
[----:B-1----:R-:W-:Y:S02]  /*1e80*/  PRMT R41, RZ, 0x7610, R41 ;  /* 0x00007610ff297816 */ /* 0x002fe40000000029 */
[-C--:B------:R-:W-:Y:S02]  /*1e90*/  ISETP.LT.AND P3, PT, R117, R74.reuse, P1 ;  /* 0x0000004a7500720c */ /* 0x080fe40000f61270 */
[----:B------:R-:W-:Y:S02]  /*1ea0*/  PRMT R39, RZ, 0x7610, R39 ;  /* 0x00007610ff277816 */ /* 0x000fe40000000027 */
[----:B------:R-:W2:Y:S01]  /*1eb0*/  @P4 LDG.E.U16 R41, desc[UR18][R14.64] ;  /* 0x000000120e294981 */ /* 0x000ea2000c1e1500 */
[----:B------:R-:W-:Y:S02]  /*1ec0*/  LOP3.LUT R6, R0, 0x3f, RZ, 0xc0, !PT ;  /* 0x0000003f00067812 */ /* 0x000fe400078ec0ff */
[----:B------:R-:W-:Y:S01]  /*1ed0*/  ISETP.LT.AND P4, PT, R3, R74, P1 ;  /* 0x0000004a0300720c */ /* 0x000fe20000f81270 */
[----:B------:R-:W-:Y:S01]  /*1ee0*/  IMAD R10, R55, 0x2, R54 ;  /* 0x00000002370a7824 */ /* 0x000fe200078e0236 */
[----:B------:R-:W-:Y:S01]  /*1ef0*/  PRMT R40, RZ, 0x7610, R40 ;  /* 0x00007610ff287816 */ /* 0x000fe20000000028 */
[----:B------:R0:W2:Y:S01]  /*1f00*/  @P2 LDG.E.U16 R39, desc[UR18][R16.64] ;  /* 0x0000001210272981 */ /* 0x0000a2000c1e1500 */
[----:B------:R-:W-:Y:S01]  /*1f10*/  IMAD R7, R6, R83, RZ ;  /* 0x0000005306077224 */ /* 0x000fe200078e02ff */
[----:B------:R-:W-:Y:S01]  /*1f20*/  PRMT R82, RZ, 0x7610, R82 ;  /* 0x00007610ff527816 */ /* 0x000fe20000000052 */
[----:B------:R-:W-:-:S02]  /*1f30*/  IMAD R8, R8, UR4, RZ ;  /* 0x0000000408087c24 */ /* 0x000fc4000f8e02ff */
[----:B------:R1:W2:Y:S01]  /*1f40*/  @P3 LDG.E.U16 R40, desc[UR18][R10.64] ;  /* 0x000000120a283981 */ /* 0x0002a2000c1e1500 */
[----:B------:R-:W-:Y:S02]  /*1f50*/  LEA R66, P5, R7, UR14, 0x1 ;  /* 0x0000000e07427c11 */ /* 0x000fe4000f8a08ff */
[----:B0-----:R-:W-:Y:S02]  /*1f60*/  LOP3.LUT R17, R3, 0x2, RZ, 0xfc, !PT ;  /* 0x0000000203117812 */ /* 0x001fe400078efcff */
[----:B------:R-:W2:Y:S02]  /*1f70*/  @P4 LDG.E.U16 R82, desc[UR18][R126.64] ;  /* 0x000000127e524981 */ /* 0x000ea4000c1e1500 */
[----:B------:R-:W-:Y:S01]  /*1f80*/  ISETP.LT.AND P3, PT, R17, R74, P1 ;  /* 0x0000004a1100720c */ /* 0x000fe20000f61270 */
[----:B------:R-:W-:Y:S01]  /*1f90*/  IMAD R65, R65, UR4, RZ ;  /* 0x0000000441417c24 */ /* 0x000fe2000f8e02ff */
[----:B------:R-:W-:Y:S01]  /*1fa0*/  LEA.HI.X.SX32 R7, R7, UR15, 0x1, P5 ;  /* 0x0000000f07077c11 */ /* 0x000fe2000a8f0eff */
[----:B------:R-:W-:Y:S01]  /*1fb0*/  IMAD R63, R63, UR4, RZ ;  /* 0x000000043f3f7c24 */ /* 0x000fe2000f8e02ff */
[----:B------:R-:W-:-:S02]  /*1fc0*/  LEA R72, P4, R8, R66, 0x1 ;  /* 0x0000004208487211 */ /* 0x000fc400078808ff */
[----:B------:R-:W-:Y:S02]  /*1fd0*/  PRMT R75, RZ, 0x7610, R75 ;  /* 0x00007610ff4b7816 */ /* 0x000fe4000000004b */
[----:B------:R-:W-:Y:S01]  /*1fe0*/  LEA.HI.X.SX32 R73, R8, R7, 0x1, P4 ;  /* 0x0000000708497211 */ /* 0x000fe200020f0eff */
[----:B------:R-:W-:Y:S01]  /*1ff0*/  IMAD R84, R84, UR4, RZ ;  /* 0x0000000454547c24 */ /* 0x000fe2000f8e02ff */
[----:B------:R-:W-:Y:S02]  /*2000*/  LOP3.LUT R55, R3, 0x4, RZ, 0xfc, !PT ;  /* 0x0000000403377812 */ /* 0x000fe400078efcff */
[----:B------:R-:W-:Y:S01]  /*2010*/  LEA R68, P4, R65, R66, 0x1 ;  /* 0x0000004241447211 */ /* 0x000fe200078808ff */
[----:B------:R-:W2:Y:S01]  /*2020*/  @P3 LDG.E.U16 R75, desc[UR18][R76.64] ;  /* 0x000000124c4b3981 */ /* 0x000ea2000c1e1500 */
[C---:B------:R-:W-:Y:S02]  /*2030*/  LOP3.LUT R113, R3.reuse, 0x36, RZ, 0xfc, !PT ;  /* 0x0000003603717812 */ /* 0x040fe400078efcff */
[----:B-1----:R-:W-:-:S02]  /*2040*/  LOP3.LUT R11, R3, 0x6, RZ, 0xfc, !PT ;  /* 0x00000006030b7812 */ /* 0x002fc400078efcff */
[----:B------:R-:W-:Y:S02]  /*2050*/  LEA R70, P5, R63, R66, 0x1 ;  /* 0x000000423f467211 */ /* 0x000fe400078a08ff */
[-C--:B------:R-:W-:Y:S02]  /*2060*/  ISETP.LT.AND P2, PT, R55, R74.reuse, P1 ;  /* 0x0000004a3700720c */ /* 0x080fe40000f41270 */
[-C--:B------:R-:W-:Y:S02]  /*2070*/  LEA.HI.X.SX32 R69, R65, R7.reuse, 0x1, P4 ;  /* 0x0000000741457211 */ /* 0x080fe400020f0eff */
[-C--:B------:R-:W-:Y:S02]  /*2080*/  ISETP.LT.AND P3, PT, R113, R74.reuse, P1 ;  /* 0x0000004a7100720c */ /* 0x080fe40000f61270 */
[----:B------:R-:W-:Y:S02]  /*2090*/  LEA.HI.X.SX32 R71, R63, R7, 0x1, P5 ;  /* 0x000000073f477211 */ /* 0x000fe400028f0eff */
[----:B------:R-:W-:-:S02]  /*20a0*/  ISETP.LT.AND P4, PT, R11, R74, P1 ;  /* 0x0000004a0b00720c */ /* 0x000fc40000f81270 */
[----:B------:R-:W-:Y:S02]  /*20b0*/  LEA R66, P5, R84, R66, 0x1 ;  /* 0x0000004254427211 */ /* 0x000fe400078a08ff */
[----:B------:R-:W-:Y:S02]  /*20c0*/  ISETP.LT.AND P1, PT, R6, R74, P1 ;  /* 0x0000004a0600720c */ /* 0x000fe40000f21270 */
[----:B------:R-:W-:Y:S02]  /*20d0*/  LEA.HI.X.SX32 R67, R84, R7, 0x1, P5 ;  /* 0x0000000754437211 */ /* 0x000fe400028f0eff */
[----:B------:R-:W-:Y:S01]  /*20e0*/  PRMT R84, RZ, 0x7610, R84 ;  /* 0x00007610ff547816 */ /* 0x000fe20000000054 */
[----:B------:R-:W-:Y:S01]  /*20f0*/  IMAD R8, R57, 0x2, R54 ;  /* 0x0000000239087824 */ /* 0x000fe200078e0236 */
[----:B------:R-:W-:Y:S02]  /*2100*/  PRMT R85, RZ, 0x7610, R85 ;  /* 0x00007610ff557816 */ /* 0x000fe40000000055 */
[----:B------:R-:W-:-:S02]  /*2110*/  PRMT R86, RZ, 0x7610, R86 ;  /* 0x00007610ff567816 */ /* 0x000fc40000000056 */
[----:B------:R-:W-:Y:S01]  /*2120*/  PRMT R87, RZ, 0x7610, R87 ;  /* 0x00007610ff577816 */ /* 0x000fe20000000057 */
[----:B------:R-:W2:Y:S01]  /*2130*/  @P2 LDG.E.U16 R84, desc[UR18][R78.64] ;  /* 0x000000124e542981 */ /* 0x000ea2000c1e1500 */
[----:B------:R-:W-:Y:S02]  /*2140*/  PRMT R89, RZ, 0x7610, R89 ;  /* 0x00007610ff597816 */ /* 0x000fe40000000059 */
[----:B------:R-:W-:Y:S01]  /*2150*/  PRMT R88, RZ, 0x7610, R88 ;  /* 0x00007610ff587816 */ /* 0x000fe20000000058 */
[----:B------:R0:W2:Y:S01]  /*2160*/  @P3 LDG.E.U16 R85, desc[UR18][R8.64] ;  /* 0x0000001208553981 */ /* 0x0000a2000c1e1500 */
[----:B------:R-:W-:-:S03]  /*2170*/  PRMT R90, RZ, 0x7610, R90 ;  /* 0x00007610ff5a7816 */ /* 0x000fc6000000005a */
[----:B------:R-:W2:Y:S04]  /*2180*/  @P4 LDG.E.U16 R86, desc[UR18][R80.64] ;  /* 0x0000001250564981 */ /* 0x000ea8000c1e1500 */
[----:B------:R-:W2:Y:S04]  /*2190*/  @P1 LDG.E.U16 R87, desc[UR18][R72.64] ;  /* 0x0000001248571981 */ /* 0x000ea8000c1e1500 */
[----:B------:R-:W2:Y:S04]  /*21a0*/  @P1 LDG.E.U16 R89, desc[UR18][R68.64] ;  /* 0x0000001244591981 */ /* 0x000ea8000c1e1500 */
[----:B------:R-:W2:Y:S04]  /*21b0*/  @P1 LDG.E.U16 R88, desc[UR18][R70.64] ;  /* 0x0000001246581981 */ /* 0x000ea8000c1e1500 */
[----:B------:R-:W2:Y:S01]  /*21c0*/  @P1 LDG.E.U16 R90, desc[UR18][R66.64] ;  /* 0x00000012425a1981 */ /* 0x000ea2000c1e1500 */
[----:B------:R-:W-:-:S04]  /*21d0*/  SHF.R.S32.HI R7, RZ, 0x7, R0 ;  /* 0x00000007ff077819 */ /* 0x000fc80000011400 */
[----:B0-----:R-:W-:Y:S01]  /*21e0*/  SGXT R8, R7, 0x1 ;  /* 0x000000010708781a */ /* 0x001fe20000000200 */
[----:B------:R-:W-:Y:S01]  /*21f0*/  IMAD.SHL.U32 R7, R6, 0x2, RZ ;  /* 0x0000000206077824 */ /* 0x000fe200078e00ff */
[C---:B------:R-:W-:Y:S01]  /*2200*/  LOP3.LUT R10, R0.reuse, 0xc0, RZ, 0xc0, !PT ;  /* 0x000000c0000a7812 */ /* 0x040fe200078ec0ff */
[----:B------:R-:W-:-:S03]  /*2210*/  IMAD.SHL.U32 R9, R0, 0x2, RZ ;  /* 0x0000000200097824 */ /* 0x000fc600078e00ff */
[----:B------:R-:W-:Y:S01]  /*2220*/  LOP3.LUT R8, R7, 0x90, R8, 0x78, !PT ;  /* 0x0000009007087812 */ /* 0x000fe200078e7808 */
[----:B------:R-:W-:Y:S01]  /*2230*/  IMAD.SHL.U32 R7, R0, 0x80, RZ ;  /* 0x0000008000077824 */ /* 0x000fe200078e00ff */
[----:B------:R-:W-:Y:S02]  /*2240*/  SHF.R.U32.HI R10, RZ, 0x2, R10 ;  /* 0x00000002ff0a7819 */ /* 0x000fe4000001160a */
[----:B------:R-:W-:Y:S02]  /*2250*/  SHF.R.S32.HI R14, RZ, 0x1f, R91 ;  /* 0x0000001fff0e7819 */ /* 0x000fe4000001145b */
[----:B------:R-:W-:Y:S02]  /*2260*/  LOP3.LUT R7, R8, 0x2000, R7, 0xf8, !PT ;  /* 0x0000200008077812 */ /* 0x000fe400078ef807 */
[----:B------:R-:W-:Y:S02]  /*2270*/  LOP3.LUT R8, R10, 0x1fe, R9, 0x78, !PT ;  /* 0x000001fe0a087812 */ /* 0x000fe400078e7809 */
[----:B------:R-:W-:-:S02]  /*2280*/  SHF.L.U64.HI R91, R91, 0x1, R14 ;  /* 0x000000015b5b7819 */ /* 0x000fc4000001020e */
[----:B------:R-:W-:Y:S02]  /*2290*/  SHF.R.S32.HI R9, RZ, 0x1f, R96 ;  /* 0x0000001fff097819 */ /* 0x000fe40000011460 */
[-C--:B------:R-:W-:Y:S02]  /*22a0*/  LEA R92, P2, R96, R19.reuse, 0x1 ;  /* 0x00000013605c7211 */ /* 0x080fe400078408ff */
[----:B------:R-:W-:Y:S02]  /*22b0*/  SHF.R.S32.HI R10, RZ, 0x1f, R98 ;  /* 0x0000001fff0a7819 */ /* 0x000fe40000011462 */
[----:B------:R-:W-:Y:S02]  /*22c0*/  LEA R94, P4, R98, R19, 0x1 ;  /* 0x00000013625e7211 */ /* 0x000fe400078808ff */
[----:B------:R-:W-:Y:S01]  /*22d0*/  LEA.HI.X R96, R96, R91, R9, 0x1, P2 ;  /* 0x0000005b60607211 */ /* 0x000fe200010f0c09 */
[----:B------:R-:W-:-:S04]  /*22e0*/  @!UP0 UIADD3 UR4, UPT, UPT, -UR6, 0x100000, URZ ;  /* 0x0010000006048890 */ /* 0x000fc8000fffe1ff */
[----:B------:R-:W-:Y:S02]  /*22f0*/  @!UP0 USHF.L.U32 UR5, UR4, 0xb, URZ ;  /* 0x0000000b04058899 */ /* 0x000fe400080006ff */
[----:B------:R-:W-:Y:S01]  /*2300*/  @!UP0 USHF.L.U32 UR4, UR4, 0x1, URZ ;  /* 0x0000000104048899 */ /* 0x000fe200080006ff */
[----:B------:R-:W-:Y:S02]  /*2310*/  SHF.R.S32.HI R9, RZ, 0x1f, R104 ;  /* 0x0000001fff097819 */ /* 0x000fe40000011468 */
[----:B------:R-:W-:Y:S02]  /*2320*/  LEA R100, P2, R104, R19, 0x1 ;  /* 0x0000001368647211 */ /* 0x000fe400078408ff */
[----:B------:R-:W-:Y:S02]  /*2330*/  LEA.HI.X R98, R98, R91, R10, 0x1, P4 ;  /* 0x0000005b62627211 */ /* 0x000fe400020f0c0a */
[----:B------:R-:W-:Y:S02]  /*2340*/  SHF.R.S32.HI R10, RZ, 0x1f, R106 ;  /* 0x0000001fff0a7819 */ /* 0x000fe4000001146a */
[----:B------:R-:W-:-:S02]  /*2350*/  LEA R102, P4, R106, R19, 0x1 ;  /* 0x000000136a667211 */ /* 0x000fc400078808ff */
[-C--:B------:R-:W-:Y:S02]  /*2360*/  LEA.HI.X R104, R104, R91.reuse, R9, 0x1, P2 ;  /* 0x0000005b68687211 */ /* 0x080fe400010f0c09 */
[C---:B------:R-:W-:Y:S01]  /*2370*/  LOP3.LUT R9, R3.reuse, 0x18, RZ, 0xfc, !PT ;  /* 0x0000001803097812 */ /* 0x040fe200078efcff */
[----:B------:R-:W-:Y:S01]  /*2380*/  VOTEU.ALL UP0, P0 ;  /* 0x0000000000ff7886 */ /* 0x000fe20000000000 */
[----:B------:R-:W-:Y:S02]  /*2390*/  LEA.HI.X R106, R106, R91, R10, 0x1, P4 ;  /* 0x0000005b6a6a7211 */ /* 0x000fe400020f0c0a */
[----:B------:R-:W-:Y:S01]  /*23a0*/  LOP3.LUT R10, R3, 0x1a, RZ, 0xfc, !PT ;  /* 0x0000001a030a7812 */ /* 0x000fe200078efcff */
[----:B------:R-:W-:Y:S01]  /*23b0*/  IMAD R60, R9, R20, RZ ;  /* 0x00000014093c7224 */ /* 0x000fe200078e02ff */
[----:B------:R-:W-:Y:S01]  /*23c0*/  SHF.R.S32.HI R99, RZ, 0x1f, R48 ;  /* 0x0000001fff637819 */ /* 0x000fe20000011430 */
[----:B------:R0:W1:Y:S01]  /*23d0*/  @!UP0 SYNCS.EXCH.64 URZ, [UR9+0x9008], UR4 ;  /* 0x0090080409ff85b2 */ /* 0x0000620008000100 */
[----:B------:R-:W-:-:S02]  /*23e0*/  LEA R95, P5, R48, R19, 0x1 ;  /* 0x00000013305f7211 */ /* 0x000fc400078a08ff */
[----:B------:R-:W-:Y:S01]  /*23f0*/  LOP3.LUT R11, R3, 0x1c, RZ, 0xfc, !PT ;  /* 0x0000001c030b7812 */ /* 0x000fe200078efcff */
[-C--:B------:R-:W-:Y:S01]  /*2400*/  IMAD R58, R10, R20.reuse, RZ ;  /* 0x000000140a3a7224 */ /* 0x080fe200078e02ff */
[----:B------:R-:W-:Y:S02]  /*2410*/  ISETP.NE.U32.AND P1, PT, R13, RZ, PT ;  /* 0x000000ff0d00720c */ /* 0x000fe40003f25070 */
[----:B------:R-:W-:Y:S02]  /*2420*/  SHF.R.S32.HI R97, RZ, 0x1f, R46 ;  /* 0x0000001fff617819 */ /* 0x000fe4000001142e */
[----:B------:R-:W-:Y:S02]  /*2430*/  LEA R93, P3, R46, R19, 0x1 ;  /* 0x000000132e5d7211 */ /* 0x000fe400078608ff */
[----:B------:R-:W-:Y:S02]  /*2440*/  LOP3.LUT R13, R3, 0x1e, RZ, 0xfc, !PT ;  /* 0x0000001e030d7812 */ /* 0x000fe400078efcff */
[----:B------:R-:W-:Y:S01]  /*2450*/  LEA.HI.X R99, R48, R91, R99, 0x1, P5 ;  /* 0x0000005b30637211 */ /* 0x000fe200028f0c63 */
[----:B---3--:R3:W-:Y:S01]  /*2460*/  STS.U16 [R7+UR9+0x1000], R62 ;  /* 0x0010003e07007988 */ /* 0x0087e20008000409 */
[----:B------:R-:W-:Y:S01]  /*2470*/  SHF.R.S32.HI R107, RZ, 0x1f, R42 ;  /* 0x0000001fff6b7819 */ /* 0x000fe2000001142a */
[----:B------:R-:W-:Y:S01]  /*2480*/  IMAD R56, R11, R20, RZ ;  /* 0x000000140b387224 */ /* 0x000fe200078e02ff */
[----:B------:R-:W-:-:S02]  /*2490*/  LEA R103, P5, R42, R19, 0x1 ;  /* 0x000000132a677211 */ /* 0x000fc400078a08ff */
[----:B------:R-:W-:Y:S01]  /*24a0*/  LEA.HI.X R97, R46, R91, R97, 0x1, P3 ;  /* 0x0000005b2e617211 */ /* 0x000fe200018f0c61 */
[----:B----4-:R4:W-:Y:S01]  /*24b0*/  STS.U16 [R7+UR9+0x1400], R64 ;  /* 0x0014004007007988 */ /* 0x0109e20008000409 */
[----:B------:R-:W-:Y:S01]  /*24c0*/  LOP3.LUT R14, R3, 0x20, RZ, 0xfc, !PT ;  /* 0x00000020030e7812 */ /* 0x000fe200078efcff */
[----:B---3--:R-:W-:Y:S01]  /*24d0*/  IMAD.SHL.U32 R62, R58, 0x2, RZ ;  /* 0x000000023a3e7824 */ /* 0x008fe200078e00ff */
[----:B------:R-:W-:Y:S01]  /*24e0*/  SHF.R.S32.HI R105, RZ, 0x1f, R18 ;  /* 0x0000001fff697819 */ /* 0x000fe20000011412 */
[----:B------:R-:W-:Y:S01]  /*24f0*/  IMAD R54, R13, R20, RZ ;  /* 0x000000140d367224 */ /* 0x000fe200078e02ff */
[----:B------:R-:W-:Y:S02]  /*2500*/  LEA R101, P3, R18, R19, 0x1 ;  /* 0x0000001312657211 */ /* 0x000fe400078608ff */
[----:B------:R-:W-:Y:S01]  /*2510*/  LOP3.LUT R15, R3, 0x22, RZ, 0xfc, !PT ;  /* 0x00000022030f7812 */ /* 0x000fe200078efcff */
[----:B----4-:R-:W-:Y:S01]  /*2520*/  IMAD.SHL.U32 R64, R60, 0x2, RZ ;  /* 0x000000023c407824 */ /* 0x010fe200078e00ff */
[-C--:B------:R-:W-:Y:S01]  /*2530*/  LEA.HI.X R107, R42, R91.reuse, R107, 0x1, P5 ;  /* 0x0000005b2a6b7211 */ /* 0x080fe200028f0c6b */
[----:B------:R-:W-:Y:S01]  /*2540*/  IMAD.HI R60, R60, 0x2, RZ ;  /* 0x000000023c3c7827 */ /* 0x000fe200078e02ff */
[----:B------:R3:W-:Y:S01]  /*2550*/  STS.U16 [R7+UR9+0xc00], R52 ;  /* 0x000c003407007988 */ /* 0x0007e20008000409 */
[----:B------:R-:W-:-:S02]  /*2560*/  LEA.HI.X R105, R18, R91, R105, 0x1, P3 ;  /* 0x0000005b12697211 */ /* 0x000fc400018f0c69 */
[----:B------:R-:W-:Y:S01]  /*2570*/  IMAD.SHL.U32 R146, R56, 0x2, RZ ;  /* 0x0000000238927824 */ /* 0x000fe200078e00ff */
[--C-:B------:R-:W-:Y:S01]  /*2580*/  IADD3 R64, P4, P5, R64, UR16, R19.reuse ;  /* 0x0000001040407c10 */ /* 0x100fe2000fd9e013 */
[----:B------:R-:W-:Y:S01]  /*2590*/  IMAD.HI R58, R58, 0x2, RZ ;  /* 0x000000023a3a7827 */ /* 0x000fe200078e02ff */
[C---:B------:R-:W-:Y:S01]  /*25a0*/  LOP3.LUT R16, R3.reuse, 0x24, RZ, 0xfc, !PT ;  /* 0x0000002403107812 */ /* 0x040fe200078efcff */
[----:B------:R4:W-:Y:S01]  /*25b0*/  STS.U16 [R7+UR9+0x800], R50 ;  /* 0x0008003207007988 */ /* 0x0009e20008000409 */
[----:B------:R-:W-:Y:S01]  /*25c0*/  IADD3 R62, P2, P3, R62, UR16, R19 ;  /* 0x000000103e3e7c10 */ /* 0x000fe2000fb5e013 */
[----:B------:R-:W-:Y:S02]  /*25d0*/  IMAD.SHL.U32 R144, R54, 0x2, RZ ;  /* 0x0000000236907824 */ /* 0x000fe400078e00ff */
[----:B---3--:R-:W-:Y:S01]  /*25e0*/  IMAD R52, R14, R20, RZ ;  /* 0x000000140e347224 */ /* 0x008fe200078e02ff */
[----:B------:R-:W-:Y:S01]  /*25f0*/  LOP3.LUT R17, R3, 0x26, RZ, 0xfc, !PT ;  /* 0x0000002603117812 */ /* 0x000fe200078efcff */
[----:B------:R-:W-:Y:S01]  /*2600*/  IMAD.HI R56, R56, 0x2, RZ ;  /* 0x0000000238387827 */ /* 0x000fe200078e02ff */
[----:B------:R-:W-:-:S03]  /*2610*/  IADD3.X R65, PT, PT, R60, UR17, R91, P4, P5 ;  /* 0x000000113c417c10 */ /* 0x000fc6000a7ea45b */
[-C--:B----4-:R-:W-:Y:S01]  /*2620*/  IMAD R50, R15, R20.reuse, RZ ;  /* 0x000000140f327224 */ /* 0x090fe200078e02ff */
[----:B------:R-:W-:Y:S01]  /*2630*/  IADD3 R60, P4, P5, R146, UR16, R19 ;  /* 0x00000010923c7c10 */ /* 0x000fe2000fd9e013 */
[----:B------:R-:W-:Y:S01]  /*2640*/  IMAD.SHL.U32 R142, R52, 0x2, RZ ;  /* 0x00000002348e7824 */ /* 0x000fe200078e00ff */
[----:B------:R-:W-:Y:S01]  /*2650*/  LOP3.LUT R18, R3, 0x28, RZ, 0xfc, !PT ;  /* 0x0000002803127812 */ /* 0x000fe200078efcff */
[-C--:B------:R-:W-:Y:S01]  /*2660*/  IMAD R59, R59, R20.reuse, RZ ;  /* 0x000000143b3b7224 */ /* 0x080fe200078e02ff */
[----:B------:R-:W-:Y:S01]  /*2670*/  IADD3.X R63, PT, PT, R58, UR17, R91, P2, P3 ;  /* 0x000000113a3f7c10 */ /* 0x000fe200097e645b */
[----:B------:R-:W-:Y:S01]  /*2680*/  IMAD R48, R16, R20, RZ ;  /* 0x0000001410307224 */ /* 0x000fe200078e02ff */
[----:B------:R-:W-:Y:S01]  /*2690*/  IADD3 R58, P2, P3, R144, UR16, R19 ;  /* 0x00000010903a7c10 */ /* 0x000fe2000fb5e013 */
[----:B------:R-:W-:Y:S01]  /*26a0*/  IMAD.HI R54, R54, 0x2, RZ ;  /* 0x0000000236367827 */ /* 0x000fe200078e02ff */
[----:B------:R-:W-:-:S03]  /*26b0*/  IADD3.X R61, PT, PT, R56, UR17, R91, P4, P5 ;  /* 0x00000011383d7c10 */ /* 0x000fc6000a7ea45b */
[----:B------:R-:W-:Y:S02]  /*26c0*/  IMAD.SHL.U32 R140, R50, 0x2, RZ ;  /* 0x00000002328c7824 */ /* 0x000fe400078e00ff */
[----:B------:R-:W-:Y:S01]  /*26d0*/  IMAD R46, R17, R20, RZ ;  /* 0x00000014112e7224 */ /* 0x000fe200078e02ff */
[----:B------:R3:W-:Y:S01]  /*26e0*/  STS.U16 [R7+UR9+0x400], R44 ;  /* 0x0004002c07007988 */ /* 0x0007e20008000409 */
[----:B------:R-:W-:Y:S01]  /*26f0*/  IMAD.HI R52, R52, 0x2, RZ ;  /* 0x0000000234347827 */ /* 0x000fe200078e02ff */
[----:B------:R-:W-:-:S03]  /*2700*/  IADD3 R56, P4, P5, R142, UR16, R19 ;  /* 0x000000108e387c10 */ /* 0x000fc6000fd9e013 */
[----:B------:R-:W-:Y:S02]  /*2710*/  IMAD.SHL.U32 R138, R48, 0x2, RZ ;  /* 0x00000002308a7824 */ /* 0x000fe400078e00ff */
[C---:B------:R-:W-:Y:S02]  /*2720*/  IMAD.SHL.U32 R128, R59.reuse, 0x2, RZ ;  /* 0x000000023b807824 */ /* 0x040fe400078e00ff */
[----:B------:R-:W-:Y:S01]  /*2730*/  IMAD.HI R112, R59, 0x2, RZ ;  /* 0x000000023b707827 */ /* 0x000fe200078e02ff */
[----:B------:R-:W-:Y:S02]  /*2740*/  IADD3.X R59, PT, PT, R54, UR17, R91, P2, P3 ;  /* 0x00000011363b7c10 */ /* 0x000fe400097e645b */
[----:B------:R-:W-:Y:S01]  /*2750*/  IADD3 R54, P2, P3, R140, UR16, R19 ;  /* 0x000000108c367c10 */ /* 0x000fe2000fb5e013 */
[----:B---3--:R-:W-:Y:S02]  /*2760*/  IMAD R44, R18, R20, RZ ;  /* 0x00000014122c7224 */ /* 0x008fe400078e02ff */
[----:B------:R-:W-:Y:S01]  /*2770*/  IMAD.HI R50, R50, 0x2, RZ ;  /* 0x0000000232327827 */ /* 0x000fe200078e02ff */
[----:B------:R-:W-:-:S03]  /*2780*/  IADD3.X R57, PT, PT, R52, UR17, R91, P4, P5 ;  /* 0x0000001134397c10 */ /* 0x000fc6000a7ea45b */
[----:B------:R-:W-:Y:S02]  /*2790*/  IMAD.SHL.U32 R136, R46, 0x2, RZ ;  /* 0x000000022e887824 */ /* 0x000fe400078e00ff */
[-C--:B------:R-:W-:Y:S01]  /*27a0*/  IMAD R42, R49, R20.reuse, RZ ;  /* 0x00000014312a7224 */ /* 0x080fe200078e02ff */
[----:B------:R-:W-:Y:S01]  /*27b0*/  IADD3 R52, P4, P5, R138, UR16, R19 ;  /* 0x000000108a347c10 */ /* 0x000fe2000fd9e013 */
[----:B------:R-:W-:Y:S02]  /*27c0*/  IMAD R53, R53, R20, RZ ;  /* 0x0000001435357224 */ /* 0x000fe400078e02ff */
[----:B------:R-:W-:Y:S01]  /*27d0*/  IMAD.HI R48, R48, 0x2, RZ ;  /* 0x0000000230307827 */ /* 0x000fe200078e02ff */
[----:B------:R-:W-:-:S03]  /*27e0*/  IADD3.X R55, PT, PT, R50, UR17, R91, P2, P3 ;  /* 0x0000001132377c10 */ /* 0x000fc600097e645b */
[----:B------:R-:W-:Y:S01]  /*27f0*/  IMAD.SHL.U32 R134, R44, 0x2, RZ ;  /* 0x000000022c867824 */ /* 0x000fe200078e00ff */
[----:B------:R-:W-:Y:S01]  /*2800*/  IADD3 R50, P2, P3, R136, UR16, R19 ;  /* 0x0000001088327c10 */ /* 0x000fe2000fb5e013 */
[----:B------:R-:W-:Y:S02]  /*2810*/  IMAD R51, R51, R20, RZ ;  /* 0x0000001433337224 */ /* 0x000fe400078e02ff */
[----:B------:R-:W-:-:S04]  /*2820*/  IMAD.HI R46, R46, 0x2, RZ ;  /* 0x000000022e2e7827 */ /* 0x000fc800078e02ff */
[----:B------:R-:W-:Y:S02]  /*2830*/  IMAD.SHL.U32 R132, R42, 0x2, RZ ;  /* 0x000000022a847824 */ /* 0x000fe400078e00ff */
[C---:B------:R-:W-:Y:S02]  /*2840*/  IMAD.SHL.U32 R130, R53.reuse, 0x2, RZ ;  /* 0x0000000235827824 */ /* 0x040fe400078e00ff */
[----:B------:R-:W-:Y:S01]  /*2850*/  IMAD.HI R110, R53, 0x2, RZ ;  /* 0x00000002356e7827 */ /* 0x000fe200078e02ff */
[----:B------:R-:W-:Y:S02]  /*2860*/  IADD3.X R53, PT, PT, R48, UR17, R91, P4, P5 ;  /* 0x0000001130357c10 */ /* 0x000fe4000a7ea45b */
[----:B------:R-:W-:Y:S01]  /*2870*/  IADD3 R48, P4, P5, R134, UR16, R19 ;  /* 0x0000001086307c10 */ /* 0x000fe2000fd9e013 */
[----:B------:R-:W-:-:S04]  /*2880*/  IMAD.HI R44, R44, 0x2, RZ ;  /* 0x000000022c2c7827 */ /* 0x000fc800078e02ff */
[C---:B------:R-:W-:Y:S02]  /*2890*/  IMAD.SHL.U32 R114, R51.reuse, 0x2, RZ ;  /* 0x0000000233727824 */ /* 0x040fe400078e00ff */
[----:B------:R-:W-:Y:S01]  /*28a0*/  IMAD.HI R116, R51, 0x2, RZ ;  /* 0x0000000233747827 */ /* 0x000fe200078e02ff */
[----:B------:R-:W-:Y:S02]  /*28b0*/  IADD3.X R51, PT, PT, R46, UR17, R91, P2, P3 ;  /* 0x000000112e337c10 */ /* 0x000fe400097e645b */
[----:B------:R-:W-:Y:S01]  /*28c0*/  IADD3 R46, P2, P3, R132, UR16, R19 ;  /* 0x00000010842e7c10 */ /* 0x000fe2000fb5e013 */
[-C--:B------:R-:W-:Y:S02]  /*28d0*/  IMAD R47, R47, R20.reuse, RZ ;  /* 0x000000142f2f7224 */ /* 0x080fe400078e02ff */
[----:B------:R-:W-:Y:S01]  /*28e0*/  IMAD.HI R42, R42, 0x2, RZ ;  /* 0x000000022a2a7827 */ /* 0x000fe200078e02ff */
[----:B------:R-:W-:Y:S02]  /*28f0*/  IADD3.X R49, PT, PT, R44, UR17, R91, P4, P5 ;  /* 0x000000112c317c10 */ /* 0x000fe4000a7ea45b */
[----:B------:R-:W-:Y:S01]  /*2900*/  IADD3 R44, P4, P5, R130, UR16, R19 ;  /* 0x00000010822c7c10 */ /* 0x000fe2000fd9e013 */
[----:B------:R-:W-:-:S02]  /*2910*/  IMAD R45, R45, R20, RZ ;  /* 0x000000142d2d7224 */ /* 0x000fc400078e02ff */
[C---:B------:R-:W-:Y:S02]  /*2920*/  IMAD.SHL.U32 R118, R47.reuse, 0x2, RZ ;  /* 0x000000022f767824 */ /* 0x040fe400078e00ff */
[----:B------:R-:W-:Y:S01]  /*2930*/  IMAD.HI R120, R47, 0x2, RZ ;  /* 0x000000022f787827 */ /* 0x000fe200078e02ff */
[----:B------:R-:W-:Y:S02]  /*2940*/  IADD3.X R47, PT, PT, R42, UR17, R91, P2, P3 ;  /* 0x000000112a2f7c10 */ /* 0x000fe400097e645b */
[----:B------:R-:W-:Y:S01]  /*2950*/  IADD3 R42, P2, P3, R128, UR16, R19 ;  /* 0x00000010802a7c10 */ /* 0x000fe2000fb5e013 */
[----:B------:R-:W-:Y:S02]  /*2960*/  IMAD R113, R113, R20, RZ ;  /* 0x0000001471717224 */ /* 0x000fe400078e02ff */
[C---:B------:R-:W-:Y:S02]  /*2970*/  IMAD.SHL.U32 R122, R45.reuse, 0x2, RZ ;  /* 0x000000022d7a7824 */ /* 0x040fe400078e00ff */
[----:B------:R-:W-:Y:S01]  /*2980*/  IMAD.HI R124, R45, 0x2, RZ ;  /* 0x000000022d7c7827 */ /* 0x000fe200078e02ff */
[----:B------:R-:W-:-:S02]  /*2990*/  IADD3.X R45, PT, PT, R110, UR17, R91, P4, P5 ;  /* 0x000000116e2d7c10 */ /* 0x000fc4000a7ea45b */
[----:B------:R-:W-:Y:S01]  /*29a0*/  IADD3 R128, P4, P5, R114, UR16, R19 ;  /* 0x0000001072807c10 */ /* 0x000fe2000fd9e013 */
[-C--:B------:R-:W-:Y:S01]  /*29b0*/  IMAD R108, R43, R20.reuse, RZ ;  /* 0x000000142b6c7224 */ /* 0x080fe200078e02ff */
[----:B------:R-:W-:Y:S01]  /*29c0*/  IADD3.X R43, PT, PT, R112, UR17, R91, P2, P3 ;  /* 0x00000011702b7c10 */ /* 0x000fe200097e645b */
[-C--:B------:R-:W-:Y:S01]  /*29d0*/  IMAD R117, R117, R20.reuse, RZ ;  /* 0x0000001475757224 */ /* 0x080fe200078e02ff */
[----:B------:R-:W-:Y:S01]  /*29e0*/  IADD3 R130, P2, P3, R118, UR16, R19 ;  /* 0x0000001076827c10 */ /* 0x000fe2000fb5e013 */
[----:B------:R-:W-:Y:S01]  /*29f0*/  IMAD.SHL.U32 R111, R113, 0x2, RZ ;  /* 0x00000002716f7824 */ /* 0x000fe200078e00ff */
[----:B------:R-:W-:Y:S01]  /*2a00*/  IADD3.X R129, PT, PT, R116, UR17, R91, P4, P5 ;  /* 0x0000001174817c10 */ /* 0x000fe2000a7ea45b */
[----:B------:R-:W-:Y:S01]  /*2a10*/  IMAD R121, R121, R20, RZ ;  /* 0x0000001479797224 */ /* 0x000fe200078e02ff */
[----:B------:R-:W-:Y:S01]  /*2a20*/  IADD3 R110, P4, P5, R122, UR16, R19 ;  /* 0x000000107a6e7c10 */ /* 0x000fe2000fd9e013 */
[----:B------:R-:W-:Y:S01]  /*2a30*/  IMAD.SHL.U32 R115, R117, 0x2, RZ ;  /* 0x0000000275737824 */ /* 0x000fe200078e00ff */
[----:B------:R-:W-:Y:S01]  /*2a40*/  IADD3.X R131, PT, PT, R120, UR17, R91, P2, P3 ;  /* 0x0000001178837c10 */ /* 0x000fe200097e645b */
[----:B------:R-:W-:Y:S01]  /*2a50*/  IMAD.HI R113, R113, 0x2, RZ ;  /* 0x0000000271717827 */ /* 0x000fe200078e02ff */
[----:B------:R-:W-:-:S03]  /*2a60*/  IADD3 R114, P2, P3, R111, UR16, R19 ;  /* 0x000000106f727c10 */ /* 0x000fc6000fb5e013 */
[----:B------:R-:W-:Y:S01]  /*2a70*/  IMAD.SHL.U32 R119, R121, 0x2, RZ ;  /* 0x0000000279777824 */ /* 0x000fe200078e00ff */
[----:B------:R-:W-:Y:S01]  /*2a80*/  IADD3.X R111, PT, PT, R124, UR17, R91, P4, P5 ;  /* 0x000000117c6f7c10 */ /* 0x000fe2000a7ea45b */
[----:B------:R-:W-:Y:S01]  /*2a90*/  IMAD R109, R109, R20, RZ ;  /* 0x000000146d6d7224 */ /* 0x000fe200078e02ff */
[----:B------:R-:W-:Y:S01]  /*2aa0*/  IADD3 R116, P4, P5, R115, UR16, R19 ;  /* 0x0000001073747c10 */ /* 0x000fe2000fd9e013 */
[----:B------:R-:W-:Y:S01]  /*2ab0*/  IMAD.HI R121, R121, 0x2, RZ ;  /* 0x0000000279797827 */ /* 0x000fe200078e02ff */
[----:B------:R-:W-:Y:S02]  /*2ac0*/  IADD3.X R115, PT, PT, R113, UR17, R91, P2, P3 ;  /* 0x0000001171737c10 */ /* 0x000fe400097e645b */
[----:B------:R-:W-:Y:S01]  /*2ad0*/  IADD3 R120, P2, P3, R119, UR16, R19 ;  /* 0x0000001077787c10 */ /* 0x000fe2000fb5e013 */
[----:B------:R-:W-:Y:S02]  /*2ae0*/  IMAD.SHL.U32 R112, R109, 0x2, RZ ;  /* 0x000000026d707824 */ /* 0x000fe400078e00ff */
[----:B------:R-:W-:Y:S01]  /*2af0*/  IMAD.HI R117, R117, 0x2, RZ ;  /* 0x0000000275757827 */ /* 0x000fe200078e02ff */
[----:B------:R-:W-:-:S02]  /*2b00*/  IADD3.X R121, PT, PT, R121, UR17, R91, P2, P3 ;  /* 0x0000001179797c10 */ /* 0x000fc400097e645b */
[----:B------:R-:W-:Y:S01]  /*2b10*/  IADD3 R124, P2, P3, R112, UR16, R19 ;  /* 0x00000010707c7c10 */ /* 0x000fe2000fb5e013 */
[----:B------:R-:W-:Y:S01]  /*2b20*/  IMAD.SHL.U32 R123, R108, 0x2, RZ ;  /* 0x000000026c7b7824 */ /* 0x000fe200078e00ff */
[----:B------:R-:W-:Y:S01]  /*2b30*/  LOP3.LUT R112, R7, 0x20, RZ, 0x3c, !PT ;  /* 0x0000002007707812 */ /* 0x000fe200078e3cff */
[----:B-----5:R-:W-:Y:S01]  /*2b40*/  STS.U16 [R7+UR9+0x1800], R26 ;  /* 0x0018001a07007988 */ /* 0x020fe20008000409 */
[----:B------:R-:W-:Y:S02]  /*2b50*/  IADD3.X R117, PT, PT, R117, UR17, R91, P4, P5 ;  /* 0x0000001175757c10 */ /* 0x000fe4000a7ea45b */
[----:B------:R-:W-:Y:S01]  /*2b60*/  IADD3 R122, P4, P5, R123, UR16, R19 ;  /* 0x000000107b7a7c10 */ /* 0x000fe2000fd9e013 */
[----:B--2---:R-:W-:Y:S01]  /*2b70*/  STS.U16 [R7+UR9+0x1c00], R40 ;  /* 0x001c002807007988 */ /* 0x004fe20008000409 */
[----:B------:R-:W-:-:S03]  /*2b80*/  LOP3.LUT R19, R7, 0x40, RZ, 0x3c, !PT ;  /* 0x0000004007137812 */ /* 0x000fc600078e3cff */
[----:B------:R-:W-:Y:S04]  /*2b90*/  STS.U16 [R7+UR9], R82 ;  /* 0x0000005207007988 */ /* 0x000fe80008000409 */
[----:B------:R2:W-:Y:S01]  /*2ba0*/  STS.U16 [R112+UR9+0x500], R5 ;  /* 0x0005000570007988 */ /* 0x0005e20008000409 */
[----:B------:R-:W-:-:S03]  /*2bb0*/  IMAD.HI R118, R109, 0x2, RZ ;  /* 0x000000026d767827 */ /* 0x000fc600078e02ff */
[----:B------:R3:W-:Y:S01]  /*2bc0*/  STS.U16 [R112+UR9+0x900], R21 ;  /* 0x0009001570007988 */ /* 0x0007e20008000409 */
[----:B--2---:R-:W-:-:S03]  /*2bd0*/  LOP3.LUT R5, R7, 0x60, RZ, 0x3c, !PT ;  /* 0x0000006007057812 */ /* 0x004fc600078e3cff */
[----:B------:R-:W-:Y:S01]  /*2be0*/  STS.U16 [R112+UR9+0xd00], R22 ;  /* 0x000d001670007988 */ /* 0x000fe20008000409 */
[----:B---3--:R-:W-:-:S03]  /*2bf0*/  LOP3.LUT R21, R8, 0x40, RZ, 0x3c, !PT ;  /* 0x0000004008157812 */ /* 0x008fc600078e3cff */
[----:B------:R-:W-:Y:S04]  /*2c00*/  STS.U16 [R112+UR9+0x1100], R23 ;  /* 0x0011001770007988 */ /* 0x000fe80008000409 */
        /* <DEDUP_REMOVED lines=12> */
[----:B------:R2:W-:Y:S04]  /*2cd0*/  STS.U16 [R5+UR9+0x700], R34 ;  /* 0x0007002205007988 */ /* 0x0005e80008000409 */
[----:B------:R3:W-:Y:S04]  /*2ce0*/  STS.U16 [R5+UR9+0xb00], R35 ;  /* 0x000b002305007988 */ /* 0x0007e80008000409 */
[----:B------:R-:W-:Y:S04]  /*2cf0*/  STS.U16 [R5+UR9+0xf00], R36 ;  /* 0x000f002405007988 */ /* 0x000fe80008000409 */
[----:B------:R-:W-:Y:S04]  /*2d00*/  STS.U16 [R5+UR9+0x1300], R37 ;  /* 0x0013002505007988 */ /* 0x000fe80008000409 */
[----:B------:R4:W-:Y:S04]  /*2d10*/  STS.U16 [R5+UR9+0x1700], R38 ;  /* 0x0017002605007988 */ /* 0x0009e80008000409 */
[----:B------:R-:W-:Y:S04]  /*2d20*/  STS.U16 [R5+UR9+0x1b00], R85 ;  /* 0x001b005505007988 */ /* 0x000fe80008000409 */
[----:B------:R-:W-:Y:S04]  /*2d30*/  STS.U16 [R5+UR9+0x300], R86 ;  /* 0x0003005605007988 */ /* 0x000fe80008000409 */
[----:B------:R5:W-:Y:S01]  /*2d40*/  STS.U16 [R5+UR9+0x1f00], R39 ;  /* 0x001f002705007988 */ /* 0x000be20008000409 */
[----:B------:R-:W-:-:S03]  /*2d50*/  IADD3.X R125, PT, PT, R118, UR17, R91, P2, P3 ;  /* 0x00000011767d7c10 */ /* 0x000fc600097e645b */
[----:B------:R0:W-:Y:S04]  /*2d60*/  STS.U16 [R8+UR9+0x8000], R87 ;  /* 0x0080005708007988 */ /* 0x0001e80008000409 */
[----:B------:R0:W-:Y:S01]  /*2d70*/  STS.U16 [R8+UR9+0x8400], R89 ;  /* 0x0084005908007988 */ /* 0x0001e20008000409 */
[----:B--2---:R-:W-:-:S03]  /*2d80*/  IADD3 R34, P2, PT, R94, UR16, RZ ;  /* 0x000000105e227c10 */ /* 0x004fc6000ff5e0ff */
[----:B------:R2:W-:Y:S04]  /*2d90*/  STS.U16 [R21+UR9+0x8200], R88 ;  /* 0x0082005815007988 */ /* 0x0005e80008000409 */
[----:B------:R2:W-:Y:S01]  /*2da0*/  STS.U16 [R21+UR9+0x8600], R90 ;  /* 0x0086005a15007988 */ /* 0x0005e20008000409 */
[----:B-1----:R1:W-:Y:S06]  /*2db0*/  MEMBAR.ALL.CTA ;  /* 0x0000000000007992 */ /* 0x0023ec0000008000 */
[----:B-1----:R-:W1:Y:S01]  /*2dc0*/  FENCE.VIEW.ASYNC.S ;  /* 0x00000000000073c6 */ /* 0x002e620000000000 */
[----:B------:R-:W-:Y:S01]  /*2dd0*/  IMAD.HI R108, R108, 0x2, RZ ;  /* 0x000000026c6c7827 */ /* 0x000fe200078e02ff */
[----:B------:R-:W-:-:S02]  /*2de0*/  SHF.R.S32.HI R23, RZ, 0x1f, R4 ;  /* 0x0000001fff177819 */ /* 0x000fc40000011404 */
[----:B---3--:R-:W-:Y:S01]  /*2df0*/  IADD3.X R35, PT, PT, R98, UR17, RZ, P2, !PT ;  /* 0x0000001162237c10 */ /* 0x008fe200097fe4ff */
[----:B------:R-:W-:Y:S01]  /*2e00*/  UIADD3 UR6, UPT, UPT, UR9, 0x4000, URZ ;  /* 0x0000400009067890 */ /* 0x000fe2000fffe0ff */
[----:B------:R-:W-:Y:S01]  /*2e10*/  IADD3 R28, P2, PT, R101, UR16, RZ ;  /* 0x00000010651c7c10 */ /* 0x000fe2000ff5e0ff */
[----:B------:R-:W-:Y:S01]  /*2e20*/  UIADD3 UR7, UPT, UPT, UR9, 0x8800, URZ ;  /* 0x0000880009077890 */ /* 0x000fe2000fffe0ff */
[----:B------:R-:W-:Y:S02]  /*2e30*/  IADD3.X R123, PT, PT, R108, UR17, R91, P4, P5 ;  /* 0x000000116c7b7c10 */ /* 0x000fe4000a7ea45b */
[----:B------:R-:W-:Y:S02]  /*2e40*/  LEA.HI R23, R23, R4, RZ, 0x6 ;  /* 0x0000000417177211 */ /* 0x000fe400078f30ff */
[----:B----4-:R-:W-:Y:S02]  /*2e50*/  IADD3 R38, P3, PT, R92, UR16, RZ ;  /* 0x000000105c267c10 */ /* 0x010fe4000ff7e0ff */
[----:B------:R-:W-:Y:S01]  /*2e60*/  IADD3 R36, P4, PT, R93, UR16, RZ ;  /* 0x000000105d247c10 */ /* 0x000fe2000ff9e0ff */
[----:B------:R-:W-:Y:S01]  /*2e70*/  USHF.R.U32.HI UR6, URZ, 0x4, UR6 ;  /* 0x00000004ff067899 */ /* 0x000fe20008011606 */
[----:B------:R-:W-:Y:S01]  /*2e80*/  IADD3.X R29, PT, PT, R105, UR17, RZ, P2, !PT ;  /* 0x00000011691d7c10 */ /* 0x000fe200097fe4ff */
[----:B------:R-:W-:Y:S01]  /*2e90*/  USHF.R.U32.HI UR12, URZ, 0x4, UR7 ;  /* 0x00000004ff0c7899 */ /* 0x000fe20008011607 */
[----:B------:R-:W-:-:S02]  /*2ea0*/  ISETP.LT.OR P2, PT, R4, 0x40, P1 ;  /* 0x000000400400780c */ /* 0x000fc40000f41670 */
[----:B------:R-:W-:Y:S02]  /*2eb0*/  SHF.R.S32.HI R22, RZ, 0x6, R23 ;  /* 0x00000006ff167819 */ /* 0x000fe40000011417 */
[----:B-----5:R-:W-:Y:S02]  /*2ec0*/  IADD3.X R39, PT, PT, R96, UR17, RZ, P3, !PT ;  /* 0x0000001160277c10 */ /* 0x020fe40009ffe4ff */
[----:B------:R-:W-:Y:S01]  /*2ed0*/  IADD3.X R37, PT, PT, R97, UR17, RZ, P4, !PT ;  /* 0x0000001161257c10 */ /* 0x000fe2000a7fe4ff */
[----:B------:R-:W-:Y:S01]  /*2ee0*/  USGXT.U32 UR7, UR6, 0xe ;  /* 0x0000000e0607789a */ /* 0x000fe20008000000 */
[----:B------:R-:W-:Y:S01]  /*2ef0*/  IADD3 R32, P3, PT, R95, UR16, RZ ;  /* 0x000000105f207c10 */ /* 0x000fe2000ff7e0ff */
[----:B------:R-:W-:Y:S01]  /*2f00*/  USGXT.U32 UR12, UR12, 0xe ;  /* 0x0000000e0c0c789a */ /* 0x000fe20008000000 */
[----:B------:R-:W-:Y:S02]  /*2f10*/  IADD3 R30, P4, PT, R100, UR16, RZ ;  /* 0x00000010641e7c10 */ /* 0x000fe4000ff9e0ff */
[----:B------:R-:W-:Y:S01]  /*2f20*/  VIMNMX R22, PT, PT, R22, 0x1, !PT ;  /* 0x0000000116167848 */ /* 0x000fe20007fe0100 */
[----:B------:R-:W-:Y:S01]  /*2f30*/  UIADD3 UR20, UP0, UPT, UR7, 0x2000080, URZ ;  /* 0x0200008007147890 */ /* 0x000fe2000ff1e0ff */
[----:B------:R-:W-:Y:S01]  /*2f40*/  IADD3.X R33, PT, PT, R99, UR17, RZ, P3, !PT ;  /* 0x0000001163217c10 */ /* 0x000fe20009ffe4ff */
[----:B------:R-:W-:Y:S01]  /*2f50*/  UIADD3 UR22, UP1, UPT, UR12, 0x2, URZ ;  /* 0x000000020c167890 */ /* 0x000fe2000ff3e0ff */
[----:B------:R-:W-:Y:S01]  /*2f60*/  IADD3.X R31, PT, PT, R104, UR17, RZ, P4, !PT ;  /* 0x00000011681f7c10 */ /* 0x000fe2000a7fe4ff */
[----:B------:R-:W-:Y:S01]  /*2f70*/  IMAD.SHL.U32 R23, R20, 0x40, RZ ;  /* 0x0000004014177824 */ /* 0x000fe200078e00ff */
[----:B-1----:R-:W-:Y:S01]  /*2f80*/  BAR.SYNC.DEFER_BLOCKING 0x0 ;  /* 0x0000000000007b1d */ /* 0x002fe20000010000 */
[----:B------:R-:W-:-:S02]  /*2f90*/  IADD3 R26, P3, PT, R102, UR16, RZ ;  /* 0x00000010661a7c10 */ /* 0x000fc4000ff7e0ff */
[----:B------:R-:W-:Y:S01]  /*2fa0*/  IADD3 R24, P4, PT, R103, UR16, RZ ;  /* 0x0000001067187c10 */ /* 0x000fe2000ff9e0ff */
[----:B------:R-:W-:Y:S02]  /*2fb0*/  VIADD R20, R22, 0xffffffff ;  /* 0xffffffff16147836 */ /* 0x000fe40000000000 */
[----:B0-----:R-:W-:Y:S01]  /*2fc0*/  UMOV UR4, URZ ;  /* 0x000000ff00047c82 */ /* 0x001fe20008000000 */
[----:B------:R-:W-:Y:S01]  /*2fd0*/  UMOV UR5, URZ ;  /* 0x000000ff00057c82 */ /* 0x000fe20008000000 */
[----:B------:R-:W-:Y:S01]  /*2fe0*/  IADD3.X R27, PT, PT, R106, UR17, RZ, P3, !PT ;  /* 0x000000116a1b7c10 */ /* 0x000fe20009ffe4ff */
[----:B------:R-:W-:Y:S01]  /*2ff0*/  UIADD3.X UR21, UPT, UPT, UR4, 0x40004040, URZ, UP0, !UPT ;  /* 0x4000404004157890 */ /* 0x000fe200087fe4ff */
[----:B------:R-:W-:Y:S01]  /*3000*/  IADD3.X R25, PT, PT, R107, UR17, RZ, P4, !PT ;  /* 0x000000116b197c10 */ /* 0x000fe2000a7fe4ff */
[----:B------:R-:W-:Y:S01]  /*3010*/  UIADD3.X UR23, UPT, UPT, UR5, 0x40004040, URZ, UP1, !UPT ;  /* 0x4000404005177890 */ /* 0x000fe20008ffe4ff */
[----:B------:R-:W-:Y:S01]  /*3020*/  UMOV UR6, URZ ;  /* 0x000000ff00067c82 */ /* 0x000fe20008000000 */
[----:B------:R-:W-:Y:S01]  /*3030*/  IMAD.SHL.U32 R83, R83, 0x40, RZ ;  /* 0x0000004053537824 */ /* 0x000fe200078e00ff */
[----:B------:R-:W-:Y:S01]  /*3040*/  ISETP.NE.U32.AND P3, PT, R20, RZ, PT ;  /* 0x000000ff1400720c */ /* 0x000fe20003f65070 */
[----:B--2---:R-:W-:-:S12]  /*3050*/  @P2 BRA `(.L_x_6) ;  /* 0x0000000000882947 */ /* 0x004fd80003800000 */
[----:B------:R-:W-:Y:S02]  /*3060*/  UIADD3 UR4, UPT, UPT, UR9, 0x8000, URZ ;  /* 0x0000800009047890 */ /* 0x000fe4000fffe0ff */
[----:B------:R-:W-:Y:S02]  /*3070*/  USHF.R.U32.HI UR14, URZ, 0x4, UR9 ;  /* 0x00000004ff0e7899 */ /* 0x000fe40008011609 */
[----:B------:R-:W-:Y:S02]  /*3080*/  USHF.R.U32.HI UR4, URZ, 0x4, UR4 ;  /* 0x00000004ff047899 */ /* 0x000fe40008011604 */
[----:B------:R-:W-:Y:S02]  /*3090*/  USGXT.U32 UR14, UR14, 0xe ;  /* 0x0000000e0e0e789a */ /* 0x000fe40008000000 */
[----:B------:R-:W-:Y:S02]  /*30a0*/  USGXT.U32 UR16, UR4, 0xe ;  /* 0x0000000e0410789a */ /* 0x000fe40008000000 */
[----:B------:R-:W-:-:S02]  /*30b0*/  UIADD3 UR32, UP0, UPT, UR14, 0x2000080, URZ ;  /* 0x020000800e207890 */ /* 0x000fc4000ff1e0ff */
[----:B------:R-:W-:Y:S01]  /*30c0*/  UIADD3 UR34, UP1, UPT, UR16, 0x2, URZ ;  /* 0x0000000210227890 */ /* 0x000fe2000ff3e0ff */
[----:B------:R-:W-:Y:S01]  /*30d0*/  UMOV UR4, URZ ;  /* 0x000000ff00047c82 */ /* 0x000fe20008000000 */
[----:B------:R-:W-:Y:S01]  /*30e0*/  UMOV UR5, URZ ;  /* 0x000000ff00057c82 */ /* 0x000fe20008000000 */
[----:B------:R-:W-:Y:S02]  /*30f0*/  UIADD3.X UR33, UPT, UPT, UR4, 0x40004040, URZ, UP0, !UPT ;  /* 0x4000404004217890 */ /* 0x000fe400087fe4ff */
[----:B------:R-:W-:Y:S02]  /*3100*/  UIADD3.X UR35, UPT, UPT, UR5, 0x40004040, URZ, UP1, !UPT ;  /* 0x4000404005237890 */ /* 0x000fe40008ffe4ff */
[----:B------:R-:W-:Y:S02]  /*3110*/  ULOP3.LUT UR14, UR14, 0x2000000, URZ, 0xfc, !UPT ;  /* 0x020000000e0e7892 */ /* 0x000fe4000f8efcff */
[----:B------:R-:W-:Y:S02]  /*3120*/  UIADD3.64 UR24, UPT, UPT, UR32, 0x80, URZ ;  /* 0x0000008020187897 */ /* 0x000fe4000fffe0ff */
[----:B------:R-:W-:-:S02]  /*3130*/  UIADD3.64 UR26, UPT, UPT, UR34, 0x2, URZ ;  /* 0x00000002221a7897 */ /* 0x000fc4000fffe0ff */
[----:B------:R-:W-:Y:S02]  /*3140*/  UIADD3.64 UR28, UPT, UPT, UR32, 0x100, URZ ;  /* 0x00000100201c7897 */ /* 0x000fe4000fffe0ff */
[----:B------:R-:W-:Y:S01]  /*3150*/  UIADD3.64 UR30, UPT, UPT, UR34, 0x4, URZ ;  /* 0x00000004221e7897 */ /* 0x000fe2000fffe0ff */
[----:B------:R-:W-:Y:S01]  /*3160*/  UMOV UR36, 0x0 ;  /* 0x0000000000247882 */ /* 0x000fe20000000000 */
[----:B------:R-:W-:Y:S01]  /*3170*/  UMOV UR37, 0x8048010 ;  /* 0x0804801000257882 */ /* 0x000fe20000000000 */
[----:B------:R-:W-:Y:S01]  /*3180*/  UMOV UR15, 0x40004040 ;  /* 0x40004040000f7882 */ /* 0x000fe20000000000 */
[----:B------:R-:W-:Y:S01]  /*3190*/  UMOV UR17, 0x40004040 ;  /* 0x4000404000117882 */ /* 0x000fe20000000000 */
[----:B------:R-:W-:Y:S01]  /*31a0*/  UMOV UR38, 0x0 ;  /* 0x0000000000267882 */ /* 0x000fe20000000000 */
[----:B------:R-:W-:Y:S01]  /*31b0*/  UMOV UR39, 0x8048010 ;  /* 0x0804801000277882 */ /* 0x000fe20000000000 */
[----:B------:R-:W-:Y:S01]  /*31c0*/  UMOV UR40, 0x0 ;  /* 0x0000000000287882 */ /* 0x000fe20000000000 */
[----:B------:R-:W-:Y:S01]  /*31d0*/  UMOV UR41, 0x8048010 ;  /* 0x0804801000297882 */ /* 0x000fe20000000000 */
[----:B------:R-:W-:Y:S01]  /*31e0*/  UMOV UR4, UR11 ;  /* 0x0000000b00047c82 */ /* 0x000fe20008000000 */
[----:B------:R0:W-:Y:S01]  /*31f0*/  UTCHMMA gdesc[UR14], gdesc[UR16], tmem[UR8], tmem[UR36], idesc[UR37], !UPT ;  /* 0x00ff24100e0075ea */ /* 0x0001e2000f800008 */
[----:B------:R-:W-:Y:S01]  /*3200*/  UMOV UR42, 0x0 ;  /* 0x00000000002a7882 */ /* 0x000fe20000000000 */
[----:B------:R-:W-:Y:S01]  /*3210*/  UMOV UR43, 0x8048010 ;  /* 0x08048010002b7882 */ /* 0x000fe20000000000 */
[----:B------:R0:W-:Y:S01]  /*3220*/  UTCHMMA gdesc[UR32], gdesc[UR34], tmem[UR8], tmem[UR38], idesc[UR39], UPT ;  /* 0x00ff2622200075ea */ /* 0x0001e2000b800008 */
[----:B------:R-:W-:Y:S01]  /*3230*/  UMOV UR4, UR4 ;  /* 0x0000000400047c82 */ /* 0x000fe20008000000 */
[----:B------:R0:W-:Y:S01]  /*3240*/  UTCHMMA gdesc[UR24], gdesc[UR26], tmem[UR8], tmem[UR40], idesc[UR41], UPT ;  /* 0x00ff281a180075ea */ /* 0x0001e2000b800008 */
[----:B------:R0:W-:Y:S01]  /*3250*/  UTCHMMA gdesc[UR28], gdesc[UR30], tmem[UR8], tmem[UR42], idesc[UR43], UPT ;  /* 0x00ff2a1e1c0075ea */ /* 0x0001e2000b800008 */
[----:B------:R0:W-:Y:S01]  /*3260*/  UTCBAR [UR4], URZ ;  /* 0x000000ff040073e9 */ /* 0x0001e200080000ff */
[----:B------:R-:W-:Y:S01]  /*3270*/  NOP ;  /* 0x0000000000007918 */ /* 0x000fe20000000000 */
.L_x_6:
[----:B------:R-:W-:Y:S05]  /*3280*/  @!P3 BRA `(.L_x_7) ;  /* 0x000000100000b947 */ /* 0x000fea0003800000 */
[----:B------:R-:W-:Y:S01]  /*3290*/  VIADD R74, R74, 0xffffffc0 ;  /* 0xffffffc04a4a7836 */ /* 0x000fe20000000000 */
[----:B0-----:R-:W-:Y:S01]  /*32a0*/  ULOP3.LUT UR14, UR7, 0x2000000, URZ, 0xfc, !UPT ;  /* 0x02000000070e7892 */ /* 0x001fe2000f8efcff */
[----:B------:R-:W-:Y:S01]  /*32b0*/  IMAD.MOV.U32 R142, RZ, RZ, R116 ;  /* 0x000000ffff8e7224 */ /* 0x000fe200078e0074 */
[----:B------:R-:W-:Y:S01]  /*32c0*/  UIADD3.64 UR24, UPT, UPT, UR20, 0x80, URZ ;  /* 0x0000008014187897 */ /* 0x000fe2000fffe0ff */
[----:B------:R-:W-:Y:S01]  /*32d0*/  IMAD.MOV.U32 R143, RZ, RZ, R117 ;  /* 0x000000ffff8f7224 */ /* 0x000fe200078e0075 */
[----:B------:R-:W-:Y:S01]  /*32e0*/  UIADD3.64 UR26, UPT, UPT, UR22, 0x2, URZ ;  /* 0x00000002161a7897 */ /* 0x000fe2000fffe0ff */
[----:B------:R-:W-:Y:S01]  /*32f0*/  IMAD.MOV.U32 R144, RZ, RZ, R120 ;  /* 0x000000ffff907224 */ /* 0x000fe200078e0078 */
[----:B------:R-:W-:Y:S01]  /*3300*/  UIADD3.64 UR28, UPT, UPT, UR20, 0x100, URZ ;  /* 0x00000100141c7897 */ /* 0x000fe2000fffe0ff */
[----:B------:R-:W-:Y:S01]  /*3310*/  IMAD.MOV.U32 R145, RZ, RZ, R121 ;  /* 0x000000ffff917224 */ /* 0x000fe200078e0079 */
[----:B------:R-:W-:Y:S01]  /*3320*/  UIADD3.64 UR30, UPT, UPT, UR22, 0x4, URZ ;  /* 0x00000004161e7897 */ /* 0x000fe2000fffe0ff */
[----:B------:R-:W-:Y:S01]  /*3330*/  IMAD.MOV.U32 R146, RZ, RZ, R122 ;  /* 0x000000ffff927224 */ /* 0x000fe200078e007a */
[----:B------:R-:W-:Y:S01]  /*3340*/  UMOV UR5, 0x1 ;  /* 0x0000000100057882 */ /* 0x000fe20000000000 */
[----:B------:R-:W-:Y:S01]  /*3350*/  IMAD.MOV.U32 R147, RZ, RZ, R123 ;  /* 0x000000ffff937224 */ /* 0x000fe200078e007b */
[----:B------:R-:W-:Y:S01]  /*3360*/  UMOV UR4, URZ ;  /* 0x000000ff00047c82 */ /* 0x000fe20008000000 */
[----:B------:R-:W-:-:S02]  /*3370*/  IMAD.MOV.U32 R148, RZ, RZ, R124 ;  /* 0x000000ffff947224 */ /* 0x000fc400078e007c */
[----:B------:R-:W-:-:S07]  /*3380*/  IMAD.MOV.U32 R149, RZ, RZ, R125 ;  /* 0x000000ffff957224 */ /* 0x000fce00078e007d */
.L_x_10:
[----:B------:R-:W-:Y:S01]  /*3390*/  USHF.L.U32 UR6, UR6, 0x1f, URZ ;  /* 0x0000001f06067899 */ /* 0x000fe200080006ff */
[----:B0-----:R-:W-:Y:S01]  /*33a0*/  LOP3.LUT R41, R3, 0x2, RZ, 0xfc, !PT ;  /* 0x0000000203297812 */ /* 0x001fe200078efcff */
[----:B------:R-:W-:Y:S01]  /*33b0*/  IMAD.WIDE R76, R23, 0x2, R76 ;  /* 0x00000002174c7825 */ /* 0x000fe200078e024c */
[C---:B------:R-:W-:Y:S02]  /*33c0*/  LOP3.LUT R85, R3.reuse, 0x4, RZ, 0xfc, !PT ;  /* 0x0000000403557812 */ /* 0x040fe400078efcff */
[----:B------:R-:W-:Y:S01]  /*33d0*/  LOP3.LUT R75, R3, 0x6, RZ, 0xfc, !PT ;  /* 0x00000006034b7812 */ /* 0x000fe200078efcff */
[----:B------:R-:W-:Y:S01]  /*33e0*/  IMAD.U32 R40, RZ, RZ, UR6 ;  /* 0x00000006ff287e24 */ /* 0x000fe2000f8e00ff */
[-C--:B------:R-:W-:Y:S01]  /*33f0*/  ISETP.GE.AND P2, PT, R41, R74.reuse, PT ;  /* 0x0000004a2900720c */ /* 0x080fe20003f46270 */
[----:B------:R-:W-:Y:S01]  /*3400*/  IMAD.WIDE R126, R23, 0x2, R126 ;  /* 0x00000002177e7825 */ /* 0x000fe200078e027e */
[-C--:B------:R-:W-:Y:S01]  /*3410*/  ISETP.GE.AND P3, PT, R85, R74.reuse, PT ;  /* 0x0000004a5500720c */ /* 0x080fe20003f66270 */
[----:B------:R-:W0:Y:S01]  /*3420*/  SYNCS.PHASECHK.TRANS64.TRYWAIT P6, [UR11], R40 ;  /* 0x00000028ff0075a7 */ /* 0x000e2200080c110b */
[----:B------:R-:W-:-:S02]  /*3430*/  ISETP.GE.AND P4, PT, R75, R74, PT ;  /* 0x0000004a4b00720c */ /* 0x000fc40003f86270 */
[C---:B------:R-:W-:Y:S02]  /*3440*/  LOP3.LUT R85, R3.reuse, 0x8, RZ, 0xfc, !PT ;  /* 0x0000000803557812 */ /* 0x040fe400078efcff */
[----:B------:R-:W-:Y:S02]  /*3450*/  PRMT R22, RZ, 0x7610, R22 ;  /* 0x00007610ff167816 */ /* 0x000fe40000000016 */
[----:B------:R-:W-:Y:S02]  /*3460*/  PRMT R41, RZ, 0x7610, R41 ;  /* 0x00007610ff297816 */ /* 0x000fe40000000029 */
[----:B------:R-:W-:Y:S01]  /*3470*/  ISETP.GE.AND P5, PT, R3, R74, PT ;  /* 0x0000004a0300720c */ /* 0x000fe20003fa6270 */
[----:B0-----:R-:W-:-:S12]  /*3480*/  @!P6 BRA `(.L_x_8) ;  /* 0x000000140094e947 */ /* 0x001fd80003800000 */
.L_x_16:
[----:B------:R-:W2:Y:S01]  /*3490*/  @!P5 LDG.E.U16 R22, desc[UR18][R126.64] ;  /* 0x000000127e16d981 */ /* 0x000ea2000c1e1500 */
[----:B------:R-:W-:Y:S02]  /*34a0*/  LOP3.LUT R75, R3, 0xa, RZ, 0xfc, !PT ;  /* 0x0000000a034b7812 */ /* 0x000fe400078efcff */
[-C--:B------:R-:W-:Y:S01]  /*34b0*/  ISETP.GE.AND P5, PT, R85, R74.reuse, PT ;  /* 0x0000004a5500720c */ /* 0x080fe20003fa6270 */
[----:B------:R-:W3:Y:S01]  /*34c0*/  @!P2 LDG.E.U16 R41, desc[UR18][R76.64] ;  /* 0x000000124c29a981 */ /* 0x000ee2000c1e1500 */
[----:B------:R-:W-:Y:S01]  /*34d0*/  PRMT R40, RZ, 0x7610, R40 ;  /* 0x00007610ff287816 */ /* 0x000fe20000000028 */
[----:B------:R-:W-:Y:S01]  /*34e0*/  IMAD.WIDE R78, R23, 0x2, R78 ;  /* 0x00000002174e7825 */ /* 0x000fe200078e024e */
[-C--:B------:R-:W-:Y:S02]  /*34f0*/  ISETP.GE.AND P2, PT, R75, R74.reuse, PT ;  /* 0x0000004a4b00720c */ /* 0x080fe40003f46270 */
[----:B------:R-:W-:Y:S01]  /*3500*/  LOP3.LUT R75, R3, 0xc, RZ, 0xfc, !PT ;  /* 0x0000000c034b7812 */ /* 0x000fe200078efcff */
[C---:B------:R-:W-:Y:S01]  /*3510*/  IMAD.WIDE R38, R23.reuse, 0x2, R38 ;  /* 0x0000000217267825 */ /* 0x040fe200078e0226 */
[----:B------:R-:W-:Y:S01]  /*3520*/  PRMT R82, RZ, 0x7610, R82 ;  /* 0x00007610ff527816 */ /* 0x000fe20000000052 */
[----:B------:R-:W4:Y:S01]  /*3530*/  @!P3 LDG.E.U16 R40, desc[UR18][R78.64] ;  /* 0x000000124e28b981 */ /* 0x000f22000c1e1500 */
[----:B------:R-:W-:Y:S01]  /*3540*/  PRMT R84, RZ, 0x7610, R84 ;  /* 0x00007610ff547816 */ /* 0x000fe20000000054 */
[----:B------:R-:W-:Y:S01]  /*3550*/  IMAD.WIDE R80, R23, 0x2, R80 ;  /* 0x0000000217507825 */ /* 0x000fe200078e0250 */
[----:B------:R-:W-:-:S02]  /*3560*/  ISETP.GE.AND P3, PT, R75, R74, PT ;  /* 0x0000004a4b00720c */ /* 0x000fc40003f66270 */
[C---:B------:R-:W-:Y:S02]  /*3570*/  LOP3.LUT R85, R3.reuse, 0xe, RZ, 0xfc, !PT ;  /* 0x0000000e03557812 */ /* 0x040fe400078efcff */
[----:B------:R-:W-:Y:S01]  /*3580*/  LOP3.LUT R75, R3, 0x10, RZ, 0xfc, !PT ;  /* 0x00000010034b7812 */ /* 0x000fe200078efcff */
[----:B------:R-:W5:Y:S01]  /*3590*/  @!P4 LDG.E.U16 R82, desc[UR18][R80.64] ;  /* 0x000000125052c981 */ /* 0x000f62000c1e1500 */
[----:B------:R-:W-:-:S03]  /*35a0*/  ISETP.GE.AND P4, PT, R85, R74, PT ;  /* 0x0000004a5500720c */ /* 0x000fc60003f86270 */
[----:B------:R-:W3:Y:S01]  /*35b0*/  @!P5 LDG.E.U16 R84, desc[UR18][R38.64] ;  /* 0x000000122654d981 */ /* 0x000ee2000c1e1500 */
[-C--:B------:R-:W-:Y:S01]  /*35c0*/  ISETP.GE.AND P5, PT, R75, R74.reuse, PT ;  /* 0x0000004a4b00720c */ /* 0x080fe20003fa6270 */
[----:B------:R-:W-:Y:S01]  /*35d0*/  IMAD.WIDE R36, R23, 0x2, R36 ;  /* 0x0000000217247825 */ /* 0x000fe200078e0224 */
[----:B------:R-:W-:Y:S02]  /*35e0*/  PRMT R75, RZ, 0x7610, R75 ;  /* 0x00007610ff4b7816 */ /* 0x000fe4000000004b */
[----:B------:R-:W-:Y:S01]  /*35f0*/  LOP3.LUT R85, R3, 0x12, RZ, 0xfc, !PT ;  /* 0x0000001203557812 */ /* 0x000fe200078efcff */
[----:B------:R-:W-:Y:S01]  /*3600*/  IMAD.WIDE R32, R23, 0x2, R32 ;  /* 0x0000000217207825 */ /* 0x000fe200078e0220 */
[----:B------:R-:W-:Y:S02]  /*3610*/  PRMT R88, RZ, 0x7610, R88 ;  /* 0x00007610ff587816 */ /* 0x000fe40000000058 */
[----:B------:R-:W4:Y:S01]  /*3620*/  @!P2 LDG.E.U16 R75, desc[UR18][R36.64] ;  /* 0x00000012244ba981 */ /* 0x000f22000c1e1500 */
[----:B------:R-:W-:Y:S01]  /*3630*/  ISETP.GE.AND P2, PT, R85, R74, PT ;  /* 0x0000004a5500720c */ /* 0x000fe20003f46270 */
[----:B------:R-:W-:Y:S01]  /*3640*/  IMAD.WIDE R34, R23, 0x2, R34 ;  /* 0x0000000217227825 */ /* 0x000fe200078e0222 */
[----:B------:R-:W-:Y:S01]  /*3650*/  PRMT R86, RZ, 0x7610, R86 ;  /* 0x00007610ff567816 */ /* 0x000fe20000000056 */
[----:B------:R-:W4:Y:S01]  /*3660*/  @!P4 LDG.E.U16 R88, desc[UR18][R32.64] ;  /* 0x000000122058c981 */ /* 0x000f22000c1e1500 */
[----:B------:R-:W-:-:S02]  /*3670*/  LOP3.LUT R85, R3, 0x16, RZ, 0xfc, !PT ;  /* 0x0000001603557812 */ /* 0x000fc400078efcff */
[----:B------:R-:W-:Y:S01]  /*3680*/  LOP3.LUT R87, R3, 0x14, RZ, 0xfc, !PT ;  /* 0x0000001403577812 */ /* 0x000fe200078efcff */
[----:B------:R-:W-:Y:S01]  /*3690*/  IMAD.WIDE R30, R23, 0x2, R30 ;  /* 0x00000002171e7825 */ /* 0x000fe200078e021e */
[-C--:B------:R-:W-:Y:S01]  /*36a0*/  ISETP.GE.AND P4, PT, R85, R74.reuse, PT ;  /* 0x0000004a5500720c */ /* 0x080fe20003f86270 */
[----:B------:R-:W4:Y:S01]  /*36b0*/  @!P3 LDG.E.U16 R86, desc[UR18][R34.64] ;  /* 0x000000122256b981 */ /* 0x000f22000c1e1500 */
[----:B------:R-:W-:Y:S01]  /*36c0*/  PRMT R90, RZ, 0x7610, R90 ;  /* 0x00007610ff5a7816 */ /* 0x000fe2000000005a */
[----:B------:R-:W-:Y:S01]  /*36d0*/  IMAD.WIDE R28, R23, 0x2, R28 ;  /* 0x00000002171c7825 */ /* 0x000fe200078e021c */
[----:B------:R-:W-:Y:S02]  /*36e0*/  PRMT R85, RZ, 0x7610, R85 ;  /* 0x00007610ff557816 */ /* 0x000fe40000000055 */
[-C--:B------:R-:W-:Y:S02]  /*36f0*/  ISETP.GE.AND P3, PT, R87, R74.reuse, PT ;  /* 0x0000004a5700720c */ /* 0x080fe40003f66270 */
[----:B------:R-:W4:Y:S01]  /*3700*/  @!P5 LDG.E.U16 R90, desc[UR18][R30.64] ;  /* 0x000000121e5ad981 */ /* 0x000f22000c1e1500 */
[-C--:B------:R-:W-:Y:S01]  /*3710*/  ISETP.GE.AND P5, PT, R9, R74.reuse, PT ;  /* 0x0000004a0900720c */ /* 0x080fe20003fa6270 */
[C---:B------:R-:W-:Y:S01]  /*3720*/  IMAD.WIDE R24, R23.reuse, 0x2, R24 ;  /* 0x0000000217187825 */ /* 0x040fe200078e0218 */
[----:B------:R-:W-:Y:S01]  /*3730*/  PRMT R94, RZ, 0x7610, R94 ;  /* 0x00007610ff5e7816 */ /* 0x000fe2000000005e */
[----:B------:R-:W5:Y:S01]  /*3740*/  @!P2 LDG.E.U16 R85, desc[UR18][R28.64] ;  /* 0x000000121c55a981 */ /* 0x000f62000c1e1500 */
[----:B------:R-:W-:Y:S01]  /*3750*/  ISETP.GE.AND P2, PT, R10, R74, PT ;  /* 0x0000004a0a00720c */ /* 0x000fe20003f46270 */
[----:B------:R-:W-:Y:S01]  /*3760*/  IMAD.WIDE R26, R23, 0x2, R26 ;  /* 0x00000002171a7825 */ /* 0x000fe200078e021a */
[----:B------:R-:W-:-:S02]  /*3770*/  PRMT R92, RZ, 0x7610, R92 ;  /* 0x00007610ff5c7816 */ /* 0x000fc4000000005c */
[----:B------:R-:W5:Y:S01]  /*3780*/  @!P4 LDG.E.U16 R94, desc[UR18][R24.64] ;  /* 0x00000012185ec981 */ /* 0x000f62000c1e1500 */
[----:B------:R-:W-:Y:S01]  /*3790*/  PRMT R96, RZ, 0x7610, R96 ;  /* 0x00007610ff607816 */ /* 0x000fe20000000060 */
[----:B------:R-:W-:Y:S01]  /*37a0*/  IMAD.WIDE R64, R23, 0x2, R64 ;  /* 0x0000000217407825 */ /* 0x000fe200078e0240 */
[-C--:B------:R-:W-:Y:S01]  /*37b0*/  ISETP.GE.AND P4, PT, R13, R74.reuse, PT ;  /* 0x0000004a0d00720c */ /* 0x080fe20003f86270 */
[----:B------:R-:W5:Y:S01]  /*37c0*/  @!P3 LDG.E.U16 R92, desc[UR18][R26.64] ;  /* 0x000000121a5cb981 */ /* 0x000f62000c1e1500 */
[----:B------:R-:W-:Y:S01]  /*37d0*/  PRMT R87, RZ, 0x7610, R87 ;  /* 0x00007610ff577816 */ /* 0x000fe20000000057 */
[----:B------:R-:W-:Y:S01]  /*37e0*/  IMAD.WIDE R62, R23, 0x2, R62 ;  /* 0x00000002173e7825 */ /* 0x000fe200078e023e */
[-C--:B------:R-:W-:Y:S01]  /*37f0*/  ISETP.GE.AND P3, PT, R11, R74.reuse, PT ;  /* 0x0000004a0b00720c */ /* 0x080fe20003f66270 */
[----:B------:R-:W5:Y:S01]  /*3800*/  @!P5 LDG.E.U16 R96, desc[UR18][R64.64] ;  /* 0x000000124060d981 */ /* 0x000f62000c1e1500 */
[-C--:B------:R-:W-:Y:S01]  /*3810*/  ISETP.GE.AND P5, PT, R14, R74.reuse, PT ;  /* 0x0000004a0e00720c */ /* 0x080fe20003fa6270 */
[----:B------:R-:W-:Y:S01]  /*3820*/  IMAD.WIDE R58, R23, 0x2, R58 ;  /* 0x00000002173a7825 */ /* 0x000fe200078e023a */
[----:B------:R-:W-:Y:S01]  /*3830*/  PRMT R100, RZ, 0x7610, R100 ;  /* 0x00007610ff647816 */ /* 0x000fe20000000064 */
[----:B------:R-:W5:Y:S01]  /*3840*/  @!P2 LDG.E.U16 R87, desc[UR18][R62.64] ;  /* 0x000000123e57a981 */ /* 0x000f62000c1e1500 */
[----:B------:R-:W-:Y:S01]  /*3850*/  ISETP.GE.AND P2, PT, R15, R74, PT ;  /* 0x0000004a0f00720c */ /* 0x000fe20003f46270 */
[----:B------:R-:W-:Y:S01]  /*3860*/  IMAD.WIDE R60, R23, 0x2, R60 ;  /* 0x00000002173c7825 */ /* 0x000fe200078e023c */
[----:B------:R-:W-:-:S02]  /*3870*/  PRMT R98, RZ, 0x7610, R98 ;  /* 0x00007610ff627816 */ /* 0x000fc40000000062 */
[----:B------:R-:W-:Y:S01]  /*3880*/  LOP3.LUT R89, R3, 0x2a, RZ, 0xfc, !PT ;  /* 0x0000002a03597812 */ /* 0x000fe200078efcff */
        /* <DEDUP_REMOVED lines=9> */
[----:B------:R-:W-:-:S03]  /*3920*/  ISETP.GE.AND P5, PT, R17, R74, PT ;  /* 0x0000004a1100720c */ /* 0x000fc60003fa6270 */
[----:B------:R-:W5:Y:S01]  /*3930*/  @!P2 LDG.E.U16 R89, desc[UR18][R54.64] ;  /* 0x000000123659a981 */ /* 0x000f62000c1e1500 */
[-C--:B------:R-:W-:Y:S01]  /*3940*/  ISETP.GE.AND P2, PT, R18, R74.reuse, PT ;  /* 0x0000004a1200720c */ /* 0x080fe20003f46270 */
[----:B------:R-:W-:Y:S01]  /*3950*/  IMAD.WIDE R52, R23, 0x2, R52 ;  /* 0x0000000217347825 */ /* 0x000fe200078e0234 */
[----:B------:R-:W-:Y:S02]  /*3960*/  PRMT R104, RZ, 0x7610, R104 ;  /* 0x00007610ff687816 */ /* 0x000fe40000000068 */
[----:B------:R-:W-:Y:S01]  /*3970*/  LOP3.LUT R91, R3, 0x2c, RZ, 0xfc, !PT ;  /* 0x0000002c035b7812 */ /* 0x000fe200078efcff */
[C---:B------:R-:W-:Y:S01]  /*3980*/  IMAD.WIDE R50, R23.reuse, 0x2, R50 ;  /* 0x0000000217327825 */ /* 0x040fe200078e0232 */
[----:B------:R-:W-:Y:S02]  /*3990*/  PRMT R106, RZ, 0x7610, R106 ;  /* 0x00007610ff6a7816 */ /* 0x000fe4000000006a */
[----:B------:R-:W-:Y:S01]  /*39a0*/  PRMT R108, RZ, 0x7610, R108 ;  /* 0x00007610ff6c7816 */ /* 0x000fe2000000006c */
[----:B------:R-:W5:Y:S01]  /*39b0*/  @!P3 LDG.E.U16 R104, desc[UR18][R52.64] ;  /* 0x000000123468b981 */ /* 0x000f62000c1e1500 */
[----:B------:R-:W-:Y:S01]  /*39c0*/  IMAD.WIDE R48, R23, 0x2, R48 ;  /* 0x0000000217307825 */ /* 0x000fe200078e0230 */
[----:B------:R-:W-:-:S02]  /*39d0*/  ISETP.GE.AND P3, PT, R91, R74, PT ;  /* 0x0000004a5b00720c */ /* 0x000fc40003f66270 */
[----:B------:R-:W-:Y:S01]  /*39e0*/  LOP3.LUT R93, R3, 0x2e, RZ, 0xfc, !PT ;  /* 0x0000002e035d7812 */ /* 0x000fe200078efcff */
[----:B------:R-:W-:Y:S01]  /*39f0*/  IMAD.WIDE R46, R23, 0x2, R46 ;  /* 0x00000002172e7825 */ /* 0x000fe200078e022e */
[----:B------:R-:W-:Y:S01]  /*3a00*/  LOP3.LUT R95, R3, 0x30, RZ, 0xfc, !PT ;  /* 0x00000030035f7812 */ /* 0x000fe200078efcff */
[----:B------:R-:W5:Y:S01]  /*3a10*/  @!P5 LDG.E.U16 R106, desc[UR18][R50.64] ;  /* 0x00000012326ad981 */ /* 0x000f62000c1e1500 */
[----:B------:R-:W-:Y:S02]  /*3a20*/  PRMT R91, RZ, 0x7610, R91 ;  /* 0x00007610ff5b7816 */ /* 0x000fe4000000005b */
[-C--:B------:R-:W-:Y:S01]  /*3a30*/  ISETP.GE.AND P5, PT, R93, R74.reuse, PT ;  /* 0x0000004a5d00720c */ /* 0x080fe20003fa6270 */
[----:B------:R-:W5:Y:S01]  /*3a40*/  @!P2 LDG.E.U16 R108, desc[UR18][R48.64] ;  /* 0x00000012306ca981 */ /* 0x000f62000c1e1500 */
[----:B------:R-:W-:Y:S02]  /*3a50*/  LOP3.LUT R93, R3, 0x32, RZ, 0xfc, !PT ;  /* 0x00000032035d7812 */ /* 0x000fe400078efcff */
[-C--:B------:R-:W-:Y:S01]  /*3a60*/  ISETP.GE.AND P2, PT, R95, R74.reuse, PT ;  /* 0x0000004a5f00720c */ /* 0x080fe20003f46270 */
[----:B------:R-:W5:Y:S01]  /*3a70*/  @!P4 LDG.E.U16 R91, desc[UR18][R46.64] ;  /* 0x000000122e5bc981 */ /* 0x000f62000c1e1500 */
[----:B------:R-:W-:Y:S01]  /*3a80*/  PRMT R116, RZ, 0x7610, R116 ;  /* 0x00007610ff747816 */ /* 0x000fe20000000074 */
[----:B------:R-:W-:Y:S01]  /*3a90*/  IMAD.WIDE R44, R23, 0x2, R44 ;  /* 0x00000002172c7825 */ /* 0x000fe200078e022c */
[----:B------:R-:W-:-:S02]  /*3aa0*/  ISETP.GE.AND P4, PT, R93, R74, PT ;  /* 0x0000004a5d00720c */ /* 0x000fc40003f86270 */
[----:B------:R-:W-:Y:S01]  /*3ab0*/  LOP3.LUT R93, R3, 0x34, RZ, 0xfc, !PT ;  /* 0x00000034035d7812 */ /* 0x000fe200078efcff */
[C---:B------:R-:W-:Y:S01]  /*3ac0*/  IMAD.WIDE R42, R23.reuse, 0x2, R42 ;  /* 0x00000002172a7825 */ /* 0x040fe200078e022a */
[----:B------:R-:W-:Y:S01]  /*3ad0*/  PRMT R118, RZ, 0x7610, R118 ;  /* 0x00007610ff767816 */ /* 0x000fe20000000076 */
[----:B------:R-:W5:Y:S01]  /*3ae0*/  @!P3 LDG.E.U16 R116, desc[UR18][R44.64] ;  /* 0x000000122c74b981 */ /* 0x000f62000c1e1500 */
[----:B------:R-:W-:Y:S01]  /*3af0*/  PRMT R120, RZ, 0x7610, R120 ;  /* 0x00007610ff787816 */ /* 0x000fe20000000078 */
[----:B------:R-:W-:Y:S01]  /*3b00*/  IMAD.WIDE R128, R23, 0x2, R128 ;  /* 0x0000000217807825 */ /* 0x000fe200078e0280 */
[----:B------:R-:W-:Y:S02]  /*3b10*/  LOP3.LUT R95, R3, 0x38, RZ, 0xfc, !PT ;  /* 0x00000038035f7812 */ /* 0x000fe400078efcff */
[----:B------:R-:W-:Y:S01]  /*3b20*/  ISETP.GE.AND P3, PT, R93, R74, PT ;  /* 0x0000004a5d00720c */ /* 0x000fe20003f66270 */
[----:B------:R-:W5:Y:S01]  /*3b30*/  @!P5 LDG.E.U16 R118, desc[UR18][R42.64] ;  /* 0x000000122a76d981 */ /* 0x000f62000c1e1500 */
[----:B------:R-:W-:-:S02]  /*3b40*/  LOP3.LUT R93, R3, 0x3a, RZ, 0xfc, !PT ;  /* 0x0000003a035d7812 */ /* 0x000fc400078efcff */
[-C--:B------:R-:W-:Y:S01]  /*3b50*/  ISETP.GE.AND P5, PT, R95, R74.reuse, PT ;  /* 0x0000004a5f00720c */ /* 0x080fe20003fa6270 */
        /* <DEDUP_REMOVED lines=8> */
[----:B------:R-:W-:Y:S01]  /*3be0*/  IMAD.WIDE R110, R23, 0x2, R110 ;  /* 0x00000002176e7825 */ /* 0x000fe200078e026e */
[----:B------:R-:W5:Y:S01]  /*3bf0*/  @!P4 LDG.E.U16 R93, desc[UR18][R130.64] ;  /* 0x00000012825dc981 */ /* 0x000f62000c1e1500 */
[----:B------:R-:W-:-:S02]  /*3c00*/  ISETP.GE.AND P4, PT, R95, R74, PT ;  /* 0x0000004a5f00720c */ /* 0x000fc40003f86270 */
[C---:B------:R-:W-:Y:S01]  /*3c10*/  LOP3.LUT R95, R3.reuse, 0x3c, RZ, 0xfc, !PT ;  /* 0x0000003c035f7812 */ /* 0x040fe200078efcff */
[----:B------:R-:W5:Y:S01]  /*3c20*/  @!P3 LDG.E.U16 R122, desc[UR18][R110.64] ;  /* 0x000000126e7ab981 */ /* 0x000f62000c1e1500 */
[----:B------:R-:W-:-:S03]  /*3c30*/  LOP3.LUT R97, R3, 0x3e, RZ, 0xfc, !PT ;  /* 0x0000003e03617812 */ /* 0x000fc600078efcff */
[----:B------:R-:W5:Y:S01]  /*3c40*/  @!P5 LDG.E.U16 R124, desc[UR18][R142.64] ;  /* 0x000000128e7cd981 */ /* 0x000f62000c1e1500 */
[-C--:B------:R-:W-:Y:S02]  /*3c50*/  ISETP.GE.AND P5, PT, R95, R74.reuse, PT ;  /* 0x0000004a5f00720c */ /* 0x080fe40003fa6270 */
[-C--:B------:R-:W-:Y:S01]  /*3c60*/  ISETP.GE.AND P3, PT, R97, R74.reuse, PT ;  /* 0x0000004a6100720c */ /* 0x080fe20003f66270 */
[C---:B------:R-:W-:Y:S01]  /*3c70*/  IMAD.WIDE R144, R23.reuse, 0x2, R144 ;  /* 0x0000000217907825 */ /* 0x040fe200078e0290 */
[----:B------:R-:W-:Y:S02]  /*3c80*/  PRMT R95, RZ, 0x7610, R95 ;  /* 0x00007610ff5f7816 */ /* 0x000fe4000000005f */
[----:B------:R-:W-:Y:S01]  /*3c90*/  PRMT R132, RZ, 0x7610, R132 ;  /* 0x00007610ff847816 */ /* 0x000fe20000000084 */
[C---:B------:R-:W-:Y:S01]  /*3ca0*/  IMAD.WIDE R146, R23.reuse, 0x2, R146 ;  /* 0x0000000217927825 */ /* 0x040fe200078e0292 */
[----:B------:R-:W-:Y:S02]  /*3cb0*/  PRMT R134, RZ, 0x7610, R134 ;  /* 0x00007610ff867816 */ /* 0x000fe40000000086 */
[----:B------:R-:W-:Y:S01]  /*3cc0*/  PRMT R136, RZ, 0x7610, R136 ;  /* 0x00007610ff887816 */ /* 0x000fe20000000088 */
[C---:B------:R-:W-:Y:S01]  /*3cd0*/  IMAD.WIDE R148, R23.reuse, 0x2, R148 ;  /* 0x0000000217947825 */ /* 0x040fe200078e0294 */
[----:B------:R-:W5:Y:S03]  /*3ce0*/  @!P2 LDG.E.U16 R95, desc[UR18][R144.64] ;  /* 0x00000012905fa981 */ /* 0x000f66000c1e1500 */
[----:B------:R-:W-:Y:S01]  /*3cf0*/  IMAD.WIDE R114, R23, 0x2, R114 ;  /* 0x0000000217727825 */ /* 0x000fe200078e0272 */
[----:B------:R-:W5:Y:S04]  /*3d00*/  @!P5 LDG.E.U16 R132, desc[UR18][R146.64] ;  /* 0x000000129284d981 */ /* 0x000f68000c1e1500 */
[----:B------:R-:W5:Y:S04]  /*3d10*/  @!P4 LDG.E.U16 R134, desc[UR18][R114.64] ;  /* 0x000000127286c981 */ /* 0x000f68000c1e1500 */
[----:B------:R-:W5:Y:S01]  /*3d20*/  @!P3 LDG.E.U16 R136, desc[UR18][R148.64] ;  /* 0x000000129488b981 */ /* 0x000f62000c1e1500 */
[----:B------:R-:W-:Y:S01]  /*3d30*/  BAR.SYNC.DEFER_BLOCKING 0x0 ;  /* 0x0000000000007b1d */ /* 0x000fe20000010000 */
[----:B------:R-:W-:Y:S01]  /*3d40*/  ISETP.GE.AND P2, PT, R6, R74, PT ;  /* 0x0000004a0600720c */ /* 0x000fe20003f46270 */
[----:B------:R-:W-:Y:S01]  /*3d50*/  IMAD.WIDE R68, R83, 0x2, R68 ;  /* 0x0000000253447825 */ /* 0x000fe200078e0244 */
[----:B------:R-:W-:-:S02]  /*3d60*/  PRMT R97, RZ, 0x7610, R97 ;  /* 0x00007610ff617816 */ /* 0x000fc40000000061 */
[----:B------:R-:W-:Y:S01]  /*3d70*/  PRMT R99, RZ, 0x7610, R99 ;  /* 0x00007610ff637816 */ /* 0x000fe20000000063 */
[C---:B------:R-:W-:Y:S01]  /*3d80*/  IMAD.WIDE R72, R83.reuse, 0x2, R72 ;  /* 0x0000000253487825 */ /* 0x040fe200078e0248 */
[----:B------:R-:W-:Y:S02]  /*3d90*/  PRMT R138, RZ, 0x7610, R138 ;  /* 0x00007610ff8a7816 */ /* 0x000fe4000000008a */
[----:B------:R-:W-:Y:S01]  /*3da0*/  PRMT R140, RZ, 0x7610, R140 ;  /* 0x00007610ff8c7816 */ /* 0x000fe2000000008c */
[----:B------:R-:W-:-:S04]  /*3db0*/  IMAD.WIDE R66, R83, 0x2, R66 ;  /* 0x0000000253427825 */ /* 0x000fc800078e0242 */
[----:B------:R-:W-:Y:S01]  /*3dc0*/  IMAD.WIDE R70, R83, 0x2, R70 ;  /* 0x0000000253467825 */ /* 0x000fe200078e0246 */
[----:B------:R-:W5:Y:S04]  /*3dd0*/  @!P2 LDG.E.U16 R97, desc[UR18][R72.64] ;  /* 0x000000124861a981 */ /* 0x000f68000c1e1500 */
[----:B------:R-:W5:Y:S04]  /*3de0*/  @!P2 LDG.E.U16 R99, desc[UR18][R68.64] ;  /* 0x000000124463a981 */ /* 0x000f68000c1e1500 */
[----:B------:R-:W5:Y:S04]  /*3df0*/  @!P2 LDG.E.U16 R138, desc[UR18][R70.64] ;  /* 0x00000012468aa981 */ /* 0x000f68000c1e1500 */
[----:B------:R-:W5:Y:S01]  /*3e00*/  @!P2 LDG.E.U16 R140, desc[UR18][R66.64] ;  /* 0x00000012428ca981 */ /* 0x000f62000c1e1500 */
[----:B------:R-:W-:-:S04]  /*3e10*/  ULEA UR11, UR5, UR9, 0x3 ;  /* 0x00000009050b7291 */ /* 0x000fc8000f8e18ff */
[----:B------:R-:W-:Y:S01]  /*3e20*/  UIADD3 UR11, UPT, UPT, UR11, 0x9000, URZ ;  /* 0x000090000b0b7890 */ /* 0x000fe2000fffe0ff */
[----:B--2---:R0:W-:Y:S04]  /*3e30*/  STS.U16 [R7+UR9+0x4000], R22 ;  /* 0x0040001607007988 */ /* 0x0041e80008000409 */
[----:B---3--:R0:W-:Y:S04]  /*3e40*/  STS.U16 [R7+UR9+0x4400], R84 ;  /* 0x0044005407007988 */ /* 0x0081e80008000409 */
[----:B----4-:R0:W-:Y:S04]  /*3e50*/  STS.U16 [R7+UR9+0x4800], R90 ;  /* 0x0048005a07007988 */ /* 0x0101e80008000409 */
[----:B-----5:R0:W-:Y:S04]  /*3e60*/  STS.U16 [R7+UR9+0x4c00], R96 ;  /* 0x004c006007007988 */ /* 0x0201e80008000409 */
[----:B------:R0:W-:Y:S04]  /*3e70*/  STS.U16 [R7+UR9+0x5000], R102 ;  /* 0x0050006607007988 */ /* 0x0001e80008000409 */
        /* <DEDUP_REMOVED lines=30> */
[----:B------:R0:W-:Y:S01]  /*4060*/  STS.U16 [R21+UR9+0x8e00], R140 ;  /* 0x008e008c15007988 */ /* 0x0001e20008000409 */
[----:B------:R1:W-:Y:S06]  /*4070*/  MEMBAR.ALL.CTA ;  /* 0x0000000000007992 */ /* 0x0003ec0000008000 */
[----:B-1----:R-:W1:Y:S02]  /*4080*/  FENCE.VIEW.ASYNC.S ;  /* 0x00000000000073c6 */ /* 0x002e640000000000 */
[----:B-1----:R-:W-:Y:S06]  /*4090*/  BAR.SYNC.DEFER_BLOCKING 0x0 ;  /* 0x0000000000007b1d */ /* 0x002fec0000010000 */
[----:B------:R-:W-:Y:S05]  /*40a0*/  @P1 BRA `(.L_x_9) ;  /* 0x00000000004c1947 */ /* 0x000fea0003800000 */
        /* <DEDUP_REMOVED lines=9> */
[----:B------:R-:W-:Y:S01]  /*4140*/  UMOV UR7, URZ ;  /* 0x000000ff00077c82 */ /* 0x000fe20008000000 */
[----:B------:R1:W-:Y:S01]  /*4150*/  UTCHMMA gdesc[UR14], gdesc[UR12], tmem[UR8], tmem[UR16], idesc[UR17], UPT ;  /* 0x00ff100c0e0075ea */ /* 0x0003e2000b800008 */
        /* <DEDUP_REMOVED lines=8> */
.L_x_9:
[----:B------:R-:W-:Y:S01]  /*41e0*/  UIADD3 UR5, UPT, UPT, UR5, 0x1, URZ ;  /* 0x0000000105057890 */ /* 0x000fe2000fffe0ff */
[----:B------:R-:W-:Y:S02]  /*41f0*/  VIADD R20, R20, 0xffffffff ;  /* 0xffffffff14147836 */ /* 0x000fe40000000000 */
[----:B------:R-:W-:Y:S01]  /*4200*/  VIADD R74, R74, 0xffffffc0 ;  /* 0xffffffc04a4a7836 */ /* 0x000fe20000000000 */
[----:B------:R-:W-:Y:S02]  /*4210*/  UISETP.GT.AND UP0, UPT, UR5, 0x1, UPT ;  /* 0x000000010500788c */ /* 0x000fe4000bf04270 */
[----:B------:R-:W-:Y:S02]  /*4220*/  ISETP.NE.U32.AND P2, PT, R20, RZ, PT ;  /* 0x000000ff1400720c */ /* 0x000fe40003f45070 */
[----:B-1----:R-:W-:Y:S02]  /*4230*/  USEL UR6, URZ, 0x1, !UP0 ;  /* 0x00000001ff067887 */ /* 0x002fe4000c000000 */
[----:B------:R-:W-:-:S02]  /*4240*/  USEL UR5, UR5, URZ, !UP0 ;  /* 0x000000ff05057287 */ /* 0x000fc4000c000000 */
[----:B------:R-:W-:-:S03]  /*4250*/  ULOP3.LUT UR7, UR4, UR6, URZ, 0x3c, !UPT ;  /* 0x0000000604077292 */ /* 0x000fc6000f8e3cff */
[----:B------:R-:W-:-:S04]  /*4260*/  UMOV UR6, UR4 ;  /* 0x0000000400067c82 */ /* 0x000fc80008000000 */
[----:B------:R-:W-:Y:S01]  /*4270*/  UMOV UR4, UR7 ;  /* 0x0000000700047c82 */ /* 0x000fe20008000000 */
[----:B------:R-:W-:Y:S05]  /*4280*/  @P2 BRA `(.L_x_10) ;  /* 0xfffffff000402947 */ /* 0x000fea000383ffff */
.L_x_7:
[----:B------:R-:W-:-:S13]  /*4290*/  ISETP.GE.AND P1, PT, R4, 0x40, PT ;  /* 0x000000400400780c */ /* 0x000fda0003f26270 */
[----:B------:R-:W-:Y:S05]  /*42a0*/  @!P1 BRA `(.L_x_11) ;  /* 0x0000000000109947 */ /* 0x000fea0003800000 */
[----:B------:R-:W-:-:S06]  /*42b0*/  USHF.L.U32 UR6, UR6, 0x1f, URZ ;  /* 0x0000001f06067899 */ /* 0x000fcc00080006ff */
[----:B------:R-:W-:-:S04]  /*42c0*/  IMAD.U32 R4, RZ, RZ, UR6 ;  /* 0x00000006ff047e24 */ /* 0x000fc8000f8e00ff */
[----:B------:R-:W1:Y:S02]  /*42d0*/  SYNCS.PHASECHK.TRANS64.TRYWAIT P1, [UR11], R4 ;  /* 0x00000004ff0075a7 */ /* 0x000e64000802110b */
[----:B-1----:R-:W-:Y:S05]  /*42e0*/  @!P1 BRA `(.L_x_12) ;  /* 0x0000000800089947 */ /* 0x002fea0003800000 */
.L_x_11:
[----:B------:R-:W-:Y:S01]  /*42f0*/  BAR.SYNC.DEFER_BLOCKING 0x0 ;  /* 0x0000000000007b1d */ /* 0x000fe20000010000 */
[C---:B------:R-:W-:Y:S01]  /*4300*/  IMAD.SHL.U32 R14, R0.reuse, 0x10, RZ ;  /* 0x00000010000e7824 */ /* 0x040fe200078e00ff */
[C---:B------:R-:W-:Y:S01]  /*4310*/  LOP3.LUT R13, R0.reuse, 0x18, RZ, 0xc0, !PT ;  /* 0x00000018000d7812 */ /* 0x040fe200078ec0ff */
[----:B------:R-:W-:Y:S01]  /*4320*/  IMAD.SHL.U32 R18, R0, 0x4, RZ ;  /* 0x0000000400127824 */ /* 0x000fe200078e00ff */
[----:B0-----:R-:W-:Y:S02]  /*4330*/  LOP3.LUT R21, R12, 0xc, R3, 0xfe, !PT ;  /* 0x0000000c0c157812 */ /* 0x001fe400078efe03 */
[----:B------:R-:W-:Y:S01]  /*4340*/  LOP3.LUT R15, R14, 0x870, RZ, 0xc0, !PT ;  /* 0x000008700e0f7812 */ /* 0x000fe200078ec0ff */
[----:B------:R-:W0:Y:S01]  /*4350*/  LDCU.128 UR12, c[0x0][0x390] ;  /* 0x00007200ff0c77ac */ /* 0x000e220008000c00 */
[----:B------:R-:W-:Y:S02]  /*4360*/  LOP3.LUT R16, R18, 0x180, RZ, 0xc0, !PT ;  /* 0x0000018012107812 */ /* 0x000fe400078ec0ff */
[----:B------:R-:W-:Y:S01]  /*4370*/  LEA R20, R13, UR9, 0x6 ;  /* 0x000000090d147c11 */ /* 0x000fe2000f8e30ff */
[----:B------:R-:W1:Y:S01]  /*4380*/  LDCU UR4, c[0x0][0x3b4] ;  /* 0x00007680ff0477ac */ /* 0x000e620008000800 */
[----:B------:R-:W-:-:S02]  /*4390*/  LOP3.LUT R14, R14, 0x70, RZ, 0xc0, !PT ;  /* 0x000000700e0e7812 */ /* 0x000fc400078ec0ff */
[----:B------:R-:W-:Y:S01]  /*43a0*/  IADD3 R15, PT, PT, R16, R20, R15 ;  /* 0x00000014100f7210 */ /* 0x000fe20007ffe00f */
[----:B------:R-:W-:Y:S01]  /*43b0*/  IMAD R13, R13, 0x40, R20 ;  /* 0x000000400d0d7824 */ /* 0x000fe200078e0214 */
[----:B------:R-:W2:Y:S01]  /*43c0*/  LDCU UR5, c[0x0][0x3b8] ;  /* 0x00007700ff0577ac */ /* 0x000ea20008000800 */
[----:B------:R-:W-:Y:S02]  /*43d0*/  LOP3.LUT R20, R12, 0xe, R3, 0xfe, !PT ;  /* 0x0000000e0c147812 */ /* 0x000fe400078efe03 */
[----:B------:R-:W-:Y:S01]  /*43e0*/  ISETP.GE.U32.AND P6, PT, R0, 0x20, PT ;  /* 0x000000200000780c */ /* 0x000fe20003fc6070 */
[----:B------:R-:W3:Y:S02]  /*43f0*/  @!P0 SYNCS.CCTL.IV [UR9+0x9000] ;  /* 0x00900000ff0089b1 */ /* 0x000ee40008000009 */
[----:B---3--:R-:W-:Y:S06]  /*4400*/  BAR.SYNC.DEFER_BLOCKING 0x0 ;  /* 0x0000000000007b1d */ /* 0x008fec0000010000 */
[----:B------:R-:W3:Y:S01]  /*4410*/  LDTM.x8 R4, tmem[UR10] ;  /* 0x0000000a000479ee */ /* 0x000ee200081c0000 */
[----:B------:R-:W4:Y:S01]  /*4420*/  @!P0 SYNCS.CCTL.IV [UR9+0x9008] ;  /* 0x00900800ff0089b1 */ /* 0x000f220008000009 */
[----:B------:R-:W-:Y:S01]  /*4430*/  NOP ;  /* 0x0000000000007918 */ /* 0x000fe20000000000 */
[C---:B0-----:R-:W-:Y:S01]  /*4440*/  ISETP.GE.AND P0, PT, R2.reuse, UR14, PT ;  /* 0x0000000e02007c0c */ /* 0x041fe2000bf06270 */
[----:B-1----:R-:W-:Y:S01]  /*4450*/  IMAD R2, R2, UR4, RZ ;  /* 0x0000000402027c24 */ /* 0x002fe2000f8e02ff */
[----:B---3--:R-:W-:-:S02]  /*4460*/  F2FP.F16.F32.PACK_AB R17, R7, R5 ;  /* 0x000000050711723e */ /* 0x008fc400000000ff */
[----:B------:R-:W-:Y:S02]  /*4470*/  LOP3.LUT R5, R18, 0x380, RZ, 0xc0, !PT ;  /* 0x0000038012057812 */ /* 0x000fe400078ec0ff */
[----:B------:R-:W-:Y:S02]  /*4480*/  F2FP.F16.F32.PACK_AB R16, R6, R4 ;  /* 0x000000040610723e */ /* 0x000fe400000000ff */
[----:B------:R-:W-:Y:S02]  /*4490*/  F2FP.F16.F32.PACK_AB R18, R10, R8 ;  /* 0x000000080a12723e */ /* 0x000fe400000000ff */
[----:B------:R-:W-:Y:S02]  /*44a0*/  F2FP.F16.F32.PACK_AB R19, R11, R9 ;  /* 0x000000090b13723e */ /* 0x000fe400000000ff */
[----:B------:R-:W-:Y:S02]  /*44b0*/  IADD3 R5, PT, PT, R5, R13, R14 ;  /* 0x0000000d05057210 */ /* 0x000fe40007ffe00e */
[C---:B------:R-:W-:Y:S01]  /*44c0*/  LOP3.LUT R9, R12.reuse, R3, RZ, 0xfc, !PT ;  /* 0x000000030c097212 */ /* 0x040fe200078efcff */
[----:B----4-:R0:W-:Y:S01]  /*44d0*/  STSM.16.M88.4 [R15], R16 ;  /* 0x000000100f007844 */ /* 0x0101e20000000200 */
[--C-:B------:R-:W-:Y:S01]  /*44e0*/  LOP3.LUT R10, R12, 0x2, R3.reuse, 0xfe, !PT ;  /* 0x000000020c0a7812 */ /* 0x100fe200078efe03 */
[----:B------:R-:W-:Y:S01]  /*44f0*/  BAR.SYNC.DEFER_BLOCKING 0x0 ;  /* 0x0000000000007b1d */ /* 0x000fe20000010000 */
[C---:B------:R-:W-:Y:S01]  /*4500*/  ISETP.LT.AND P2, PT, R9.reuse, UR15, !P0 ;  /* 0x0000000f09007c0c */ /* 0x040fe2000c741270 */
[----:B--2---:R-:W-:Y:S01]  /*4510*/  IMAD R9, R9, UR5, RZ ;  /* 0x0000000509097c24 */ /* 0x004fe2000f8e02ff */
[C---:B------:R-:W-:Y:S01]  /*4520*/  ISETP.LT.AND P1, PT, R10.reuse, UR15, !P0 ;  /* 0x0000000f0a007c0c */ /* 0x040fe2000c721270 */
[----:B------:R-:W-:Y:S01]  /*4530*/  IMAD R10, R10, UR5, RZ ;  /* 0x000000050a0a7c24 */ /* 0x000fe2000f8e02ff */
[----:B------:R-:W-:-:S02]  /*4540*/  LOP3.LUT R11, R12, 0x4, R3, 0xfe, !PT ;  /* 0x000000040c0b7812 */ /* 0x000fc400078efe03 */
[--C-:B------:R-:W-:Y:S02]  /*4550*/  LOP3.LUT R14, R12, 0x8, R3.reuse, 0xfe, !PT ;  /* 0x000000080c0e7812 */ /* 0x100fe400078efe03 */
[C---:B------:R-:W-:Y:S01]  /*4560*/  ISETP.LT.AND P5, PT, R11.reuse, UR15, !P0 ;  /* 0x0000000f0b007c0c */ /* 0x040fe2000c7a1270 */
[----:B------:R-:W-:Y:S01]  /*4570*/  IMAD R11, R11, UR5, RZ ;  /* 0x000000050b0b7c24 */ /* 0x000fe2000f8e02ff */
[----:B0-----:R-:W-:Y:S02]  /*4580*/  LEA R17, P3, R2, UR12, 0x1 ;  /* 0x0000000c02117c11 */ /* 0x001fe4000f8608ff */
[----:B------:R-:W-:Y:S02]  /*4590*/  LOP3.LUT R15, R12, 0xa, R3, 0xfe, !PT ;  /* 0x0000000a0c0f7812 */ /* 0x000fe400078efe03 */
[----:B------:R-:W-:Y:S02]  /*45a0*/  LEA.HI.X.SX32 R18, R2, UR13, 0x1, P3 ;  /* 0x0000000d02127c11 */ /* 0x000fe400098f0eff */
[----:B------:R-:W-:-:S02]  /*45b0*/  LEA R2, P3, R9, R17, 0x1 ;  /* 0x0000001109027211 */ /* 0x000fc400078608ff */
[----:B------:R-:W-:Y:S02]  /*45c0*/  LEA R8, P4, R10, R17, 0x1 ;  /* 0x000000110a087211 */ /* 0x000fe400078808ff */
[----:B------:R-:W-:Y:S01]  /*45d0*/  LOP3.LUT R12, R12, 0x6, R3, 0xfe, !PT ;  /* 0x000000060c0c7812 */ /* 0x000fe200078efe03 */
[----:B------:R-:W0:Y:S01]  /*45e0*/  LDSM.16.M88.4 R4, [R5] ;  /* 0x000000000504783b */ /* 0x000e220000000200 */
[-C--:B------:R-:W-:Y:S02]  /*45f0*/  LEA.HI.X.SX32 R3, R9, R18.reuse, 0x1, P3 ;  /* 0x0000001209037211 */ /* 0x080fe400018f0eff */
[----:B------:R-:W-:Y:S01]  /*4600*/  LEA.HI.X.SX32 R9, R10, R18, 0x1, P4 ;  /* 0x000000120a097211 */ /* 0x000fe200020f0eff */
[C---:B------:R-:W-:Y:S01]  /*4610*/  IMAD R13, R12.reuse, UR5, RZ ;  /* 0x000000050c0d7c24 */ /* 0x040fe2000f8e02ff */
[----:B------:R-:W-:Y:S02]  /*4620*/  ISETP.LT.AND P4, PT, R12, UR15, !P0 ;  /* 0x0000000f0c007c0c */ /* 0x000fe4000c781270 */
[C---:B------:R-:W-:Y:S01]  /*4630*/  ISETP.LT.AND P3, PT, R14.reuse, UR15, !P0 ;  /* 0x0000000f0e007c0c */ /* 0x040fe2000c761270 */
[----:B------:R-:W-:Y:S01]  /*4640*/  IMAD R14, R14, UR5, RZ ;  /* 0x000000050e0e7c24 */ /* 0x000fe2000f8e02ff */
[----:B0-----:R-:W-:Y:S01]  /*4650*/  PRMT R16, R4, 0x7632, R16 ;  /* 0x0000763204107816 */ /* 0x001fe20000000010 */
[----:B------:R0:W-:Y:S01]  /*4660*/  @P2 STG.E.U16 desc[UR18][R2.64], R4 ;  /* 0x0000000402002986 */ /* 0x0001e2000c101512 */
[C---:B------:R-:W-:Y:S01]  /*4670*/  ISETP.LT.AND P2, PT, R15.reuse, UR15, !P0 ;  /* 0x0000000f0f007c0c */ /* 0x040fe2000c741270 */
[----:B------:R-:W-:-:S02]  /*4680*/  IMAD R15, R15, UR5, RZ ;  /* 0x000000050f0f7c24 */ /* 0x000fc4000f8e02ff */
[----:B------:R1:W-:Y:S01]  /*4690*/  @P1 STG.E.U16 desc[UR18][R8.64], R16 ;  /* 0x0000001008001986 */ /* 0x0003e2000c101512 */
[----:B------:R-:W-:-:S04]  /*46a0*/  LEA R10, P1, R11, R17, 0x1 ;  /* 0x000000110b0a7211 */ /* 0x000fc800078208ff */
[-C--:B------:R-:W-:Y:S02]  /*46b0*/  LEA.HI.X.SX32 R11, R11, R18.reuse, 0x1, P1 ;  /* 0x000000120b0b7211 */ /* 0x080fe400008f0eff */
[-C--:B------:R-:W-:Y:S01]  /*46c0*/  LEA R12, P1, R13, R17.reuse, 0x1 ;  /* 0x000000110d0c7211 */ /* 0x080fe200078208ff */
[----:B0-----:R-:W-:Y:S02]  /*46d0*/  IMAD R4, R21, UR5, RZ ;  /* 0x0000000515047c24 */ /* 0x001fe4000f8e02ff */
[----:B------:R0:W-:Y:S01]  /*46e0*/  @P5 STG.E.U16 desc[UR18][R10.64], R5 ;  /* 0x000000050a005986 */ /* 0x0001e2000c101512 */
[----:B------:R-:W-:Y:S01]  /*46f0*/  LEA.HI.X.SX32 R13, R13, R18, 0x1, P1 ;  /* 0x000000120d0d7211 */ /* 0x000fe200008f0eff */
[----:B-1----:R-:W-:Y:S01]  /*4700*/  IMAD R16, R20, UR5, RZ ;  /* 0x0000000514107c24 */ /* 0x002fe2000f8e02ff */
[-C--:B------:R-:W-:Y:S02]  /*4710*/  LEA R2, P5, R14, R17.reuse, 0x1 ;  /* 0x000000110e027211 */ /* 0x080fe400078a08ff */
[----:B------:R-:W-:-:S02]  /*4720*/  LEA R8, P1, R15, R17, 0x1 ;  /* 0x000000110f087211 */ /* 0x000fc400078208ff */
[-C--:B------:R-:W-:Y:S02]  /*4730*/  LEA.HI.X.SX32 R3, R14, R18.reuse, 0x1, P5 ;  /* 0x000000120e037211 */ /* 0x080fe400028f0eff */
[----:B------:R-:W-:Y:S02]  /*4740*/  LEA.HI.X.SX32 R9, R15, R18, 0x1, P1 ;  /* 0x000000120f097211 */ /* 0x000fe400008f0eff */
[----:B------:R-:W-:Y:S02]  /*4750*/  LEA R14, P5, R4, R17, 0x1 ;  /* 0x00000011040e7211 */ /* 0x000fe400078a08ff */
[----:B------:R-:W-:Y:S02]  /*4760*/  ISETP.LT.AND P1, PT, R21, UR15, !P0 ;  /* 0x0000000f15007c0c */ /* 0x000fe4000c721270 */
[----:B------:R-:W-:Y:S02]  /*4770*/  ISETP.LT.AND P0, PT, R20, UR15, !P0 ;  /* 0x0000000f14007c0c */ /* 0x000fe4000c701270 */
[----:B0-----:R-:W-:-:S02]  /*4780*/  PRMT R10, R5, 0x7632, R10 ;  /* 0x00007632050a7816 */ /* 0x001fc4000000000a */
[-C--:B------:R-:W-:Y:S02]  /*4790*/  LEA.HI.X.SX32 R15, R4, R18.reuse, 0x1, P5 ;  /* 0x00000012040f7211 */ /* 0x080fe400028f0eff */
[----:B------:R-:W-:Y:S01]  /*47a0*/  LEA R4, P5, R16, R17, 0x1 ;  /* 0x0000001110047211 */ /* 0x000fe200078a08ff */
[----:B------:R-:W-:Y:S01]  /*47b0*/  @P4 STG.E.U16 desc[UR18][R12.64], R10 ;  /* 0x0000000a0c004986 */ /* 0x000fe2000c101512 */
[----:B------:R-:W-:Y:S02]  /*47c0*/  PRMT R11, R6, 0x7632, R11 ;  /* 0x00007632060b7816 */ /* 0x000fe4000000000b */
[----:B------:R-:W-:Y:S01]  /*47d0*/  LEA.HI.X.SX32 R5, R16, R18, 0x1, P5 ;  /* 0x0000001210057211 */ /* 0x000fe200028f0eff */
[----:B------:R0:W-:Y:S04]  /*47e0*/  @P3 STG.E.U16 desc[UR18][R2.64], R6 ;  /* 0x0000000602003986 */ /* 0x0001e8000c101512 */
[----:B------:R1:W-:Y:S04]  /*47f0*/  @P2 STG.E.U16 desc[UR18][R8.64], R11 ;  /* 0x0000000b08002986 */ /* 0x0003e8000c101512 */
[----:B------:R1:W-:Y:S01]  /*4800*/  @P1 STG.E.U16 desc[UR18][R14.64], R7 ;  /* 0x000000070e001986 */ /* 0x0003e2000c101512 */
[----:B0-----:R-:W-:-:S05]  /*4810*/  PRMT R3, R7, 0x7632, R3 ;  /* 0x0000763207037816 */ /* 0x001fca0000000003 */
[----:B------:R1:W-:Y:S01]  /*4820*/  @P0 STG.E.U16 desc[UR18][R4.64], R3 ;  /* 0x0000000304000986 */ /* 0x0003e2000c101512 */
[----:B------:R-:W-:Y:S06]  /*4830*/  BAR.SYNC.DEFER_BLOCKING 0x0 ;  /* 0x0000000000007b1d */ /* 0x000fec0000010000 */
[----:B------:R-:W-:Y:S05]  /*4840*/  @P6 BRA `(.L_x_13) ;  /* 0x00000000009c6947 */ /* 0x000fea0003800000 */
[----:B------:R-:W0:Y:S01]  /*4850*/  S2UR UR5, SR_CgaCtaId ;  /* 0x00000000000579c3 */ /* 0x000e220000008800 */
[----:B------:R-:W-:Y:S01]  /*4860*/  NOP ;  /* 0x0000000000007918 */ /* 0x000fe20000000000 */
[----:B------:R-:W-:Y:S01]  /*4870*/  UMOV UR4, 0x50 ;  /* 0x0000005000047882 */ /* 0x000fe20000000000 */
[----:B------:R-:W-:Y:S02]  /*4880*/  IMAD.U32 R0, RZ, RZ, UR8 ;  /* 0x00000008ff007e24 */ /* 0x000fe4000f8e00ff */
[----:B-1----:R-:W-:-:S03]  /*4890*/  IMAD.MOV.U32 R3, RZ, RZ, 0x1 ;  /* 0x00000001ff037424 */ /* 0x002fc600078e00ff */
[----:B------:R-:W-:-:S04]  /*48a0*/  LOP3.LUT R0, R0, 0xffff, RZ, 0xc0, !PT ;  /* 0x0000ffff00007812 */ /* 0x000fc800078ec0ff */
[----:B------:R-:W-:-:S05]  /*48b0*/  SHF.R.U32.HI R0, RZ, 0x5, R0 ;  /* 0x00000005ff007819 */ /* 0x000fca0000011600 */
[----:B------:R-:W-:Y:S01]  /*48c0*/  VIADD R2, R0, 0x10 ;  /* 0x0000001000027836 */ /* 0x000fe20000000000 */
[----:B------:R-:W-:Y:S01]  /*48d0*/  SHF.L.U32 R0, R3, R0, RZ ;  /* 0x0000000003007219 */ /* 0x000fe200000006ff */
[----:B0-----:R-:W-:-:S03]  /*48e0*/  ULEA UR6, UR5, UR4, 0x18 ;  /* 0x0000000405067291 */ /* 0x001fc6000f8ec0ff */
[----:B------:R-:W-:-:S04]  /*48f0*/  SHF.L.U32 R3, R3, R2, RZ ;  /* 0x0000000203037219 */ /* 0x000fc800000006ff */
[----:B------:R-:W-:Y:S02]  /*4900*/  LOP3.LUT R0, R3, R0, RZ, 0xfc, !PT ;  /* 0x0000000003007212 */ /* 0x000fe400078efcff */
[----:B------:R-:W0:Y:S02]  /*4910*/  LDS R5, [UR6] ;  /* 0x00000006ff057984 */ /* 0x000e240008000800 */
[C---:B------:R-:W-:Y:S02]  /*4920*/  LOP3.LUT R2, R0.reuse, 0xffff, RZ, 0xc0, !PT ;  /* 0x0000ffff00027812 */ /* 0x040fe400078ec0ff */
[----:B0-----:R-:W-:-:S04]  /*4930*/  LOP3.LUT R3, R0, 0xffff, R5, 0x80, !PT ;  /* 0x0000ffff00037812 */ /* 0x001fc800078e8005 */
[----:B------:R-:W-:-:S13]  /*4940*/  ISETP.NE.AND P0, PT, R3, R2, PT ;  /* 0x000000020300720c */ /* 0x000fda0003f05270 */
[----:B------:R-:W-:Y:S05]  /*4950*/  @P0 BRA `(.L_x_14) ;  /* 0x0000000000500947 */ /* 0x000fea0003800000 */
[----:B------:R-:W-:Y:S02]  /*4960*/  SHF.R.U32.HI R5, RZ, 0x10, R5 ;  /* 0x00000010ff057819 */ /* 0x000fe40000011605 */
[----:B------:R-:W-:-:S04]  /*4970*/  SHF.R.U32.HI R2, RZ, 0x10, R0 ;  /* 0x00000010ff027819 */ /* 0x000fc80000011600 */
[----:B------:R-:W-:-:S04]  /*4980*/  LOP3.LUT R5, R5, R2, RZ, 0xc0, !PT ;  /* 0x0000000205057212 */ /* 0x000fc800078ec0ff */
[----:B------:R-:W-:-:S13]  /*4990*/  ISETP.NE.AND P0, PT, R5, R2, PT ;  /* 0x000000020500720c */ /* 0x000fda0003f05270 */
[----:B------:R-:W-:Y:S05]  /*49a0*/  @P0 BRA `(.L_x_15) ;  /* 0x0000000000300947 */ /* 0x000fea0003800000 */
[----:B------:R-:W-:Y:S01]  /*49b0*/  R2UR UR4, R0 ;  /* 0x00000000000472ca */ /* 0x000fe200000e0000 */
[----:B------:R-:W-:Y:S01]  /*49c0*/  VOTEU.ANY UR5, UPT, PT ;  /* 0x0000000000057886 */ /* 0x000fe200038e0100 */
[----:B------:R-:W0:Y:S01]  /*49d0*/  S2R R0, SR_LANEID ;  /* 0x0000000000007919 */ /* 0x000e220000000000 */
[----:B------:R-:W-:-:S10]  /*49e0*/  UFLO.U32 UR5, UR5 ;  /* 0x00000005000572bd */ /* 0x000fd400080e0000 */
[----:B------:R-:W-:-:S06]  /*49f0*/  ULOP3.LUT UR4, URZ, UR4, URZ, 0x33, !UPT ;  /* 0x00000004ff047292 */ /* 0x000fcc000f8e33ff */
[----:B------:R-:W-:-:S04]  /*4a00*/  IMAD.U32 R2, RZ, RZ, UR4 ;  /* 0x00000004ff027e24 */ /* 0x000fc8000f8e00ff */
[----:B------:R-:W1:Y:S02]  /*4a10*/  REDUX UR7, R2 ;  /* 0x00000000020773c4 */ /* 0x000e640000000000 */
[----:B------:R2:W-:Y:S01]  /*4a20*/  UTCATOMSWS.AND URZ, UR4 ;  /* 0x0000000400ff79e3 */ /* 0x0005e20008000000 */
[----:B0-----:R-:W-:Y:S01]  /*4a30*/  ISETP.EQ.U32.AND P0, PT, R0, UR5, PT ;  /* 0x0000000500007c0c */ /* 0x001fe2000bf02070 */
[----:B-1----:R-:W-:-:S12]  /*4a40*/  IMAD.U32 R0, RZ, RZ, UR7 ;  /* 0x00000007ff007e24 */ /* 0x002fd8000f8e00ff */
[----:B------:R2:W-:Y:S01]  /*4a50*/  @P0 ATOMS.AND RZ, [UR6], R0 ;  /* 0x00000000ffff098c */ /* 0x0005e2000a800006 */
[----:B------:R-:W-:Y:S05]  /*4a60*/  BRA `(.L_x_13) ;  /* 0x0000000000147947 */ /* 0x000fea0003800000 */
.L_x_15:
[----:B------:R-:W-:-:S07]  /*4a70*/  MOV R2, 0x4a90 ;  /* 0x00004a9000027802 */ /* 0x000fce0000000f00 */
[----:B------:R-:W-:Y:S05]  /*4a80*/  CALL.REL.NOINC `($__internal_0_$__cuda_sm10x_tcgen05_guardrail_trap_col_being_dealloced_not_returned_by_alloc) ;  /* 0x00000000002c7944 */ /* 0x000fea0003c00000 */
[----:B------:R-:W-:Y:S05]  /*4a90*/  BRA `(.L_x_13) ;  /* 0x0000000000087947 */ /* 0x000fea0003800000 */
.L_x_14:
[----:B------:R-:W-:-:S07]  /*4aa0*/  MOV R2, 0x4ac0 ;  /* 0x00004ac000027802 */ /* 0x000fce0000000f00 */
[----:B------:R-:W-:Y:S05]  /*4ab0*/  CALL.REL.NOINC `($__internal_2_$__cuda_sm10x_tcgen05_guardrail_trap_unallocated_columns_being_dealloced) ;  /* 0x0000000000387944 */ /* 0x000fea0003c00000 */
.L_x_13:
[----:B------:R-:W-:Y:S01]  /*4ac0*/  NOP ;  /* 0x0000000000007918 */ /* 0x000fe20000000000 */
[----:B--2---:R-:W-:Y:S05]  /*4ad0*/  EXIT ;  /* 0x000000000000794d */ /* 0x004fea0003800000 */
.L_x_8:
[----:B------:R-:W0:Y:S02]  /*4ae0*/  SYNCS.PHASECHK.TRANS64.TRYWAIT P6, [UR11], R40 ;  /* 0x00000028ff0075a7 */ /* 0x000e2400080c110b */
[----:B0-----:R-:W-:Y:S05]  /*4af0*/  @!P6 BRA `(.L_x_8) ;  /* 0xfffffffc00f8e947 */ /* 0x001fea000383ffff */
[----:B------:R-:W-:Y:S05]  /*4b00*/  BRA `(.L_x_16) ;  /* 0xffffffe800607947 */ /* 0x000fea000383ffff */
.L_x_12:
[----:B------:R-:W1:Y:S02]  /*4b10*/  SYNCS.PHASECHK.TRANS64.TRYWAIT P1, [UR11], R4 ;  /* 0x00000004ff0075a7 */ /* 0x000e64000802110b */
[----:B-1----:R-:W-:Y:S05]  /*4b20*/  @!P1 BRA `(.L_x_12) ;  /* 0xfffffffc00f89947 */ /* 0x002fea000383ffff */
[----:B------:R-:W-:Y:S05]  /*4b30*/  BRA `(.L_x_11) ;  /* 0xfffffff400ec7947 */ /* 0x000fea000383ffff */
        .weak           $__internal_0_$__cuda_sm10x_tcgen05_guardrail_trap_col_being_dealloced_not_returned_by_alloc
        .type           $__internal_0_$__cuda_sm10x_tcgen05_guardrail_trap_col_being_dealloced_not_returned_by_alloc,@function
        .size           $__internal_0_$__cuda_sm10x_tcgen05_guardrail_trap_col_being_dealloced_not_returned_by_alloc,($__internal_1_$__cuda_sm10x_tcgen05_guardrail_trap_phase_invalid_during_alloc - $__internal_0_$__cuda_sm10x_tcgen05_guardrail_trap_col_being_dealloced_not_returned_by_alloc)
$__internal_0_$__cuda_sm10x_tcgen05_guardrail_trap_col_being_dealloced_not_returned_by_alloc:
[----:B------:R-:W-:Y:S05]  /*4b40*/  BPT.TRAP 0x1 ;  /* 0x000000040000795c */ /* 0x000fea0000300000 */
[----:B------:R-:W-:-:S04]  /*4b50*/  IMAD.MOV.U32 R3, RZ, RZ, 0x0 ;  /* 0x00000000ff037424 */ /* 0x000fc800078e00ff */
[----:B------:R-:W-:Y:S05]  /*4b60*/  RET.REL.NODEC R2 `(matmul_kernel) ;  /* 0xffffffb402247950 */ /* 0x000fea0003c3ffff */
        .weak           $__internal_1_$__cuda_sm10x_tcgen05_guardrail_trap_phase_invalid_during_alloc
        .type           $__internal_1_$__cuda_sm10x_tcgen05_guardrail_trap_phase_invalid_during_alloc,@function
        .size           $__internal_1_$__cuda_sm10x_tcgen05_guardrail_trap_phase_invalid_during_alloc,($__internal_2_$__cuda_sm10x_tcgen05_guardrail_trap_unallocated_columns_being_dealloced - $__internal_1_$__cuda_sm10x_tcgen05_guardrail_trap_phase_invalid_during_alloc)
$__internal_1_$__cuda_sm10x_tcgen05_guardrail_trap_phase_invalid_during_alloc:
[----:B------:R-:W-:Y:S05]  /*4b70*/  BPT.TRAP 0x1 ;  /* 0x000000040000795c */ /* 0x000fea0000300000 */
[----:B------:R-:W-:-:S04]  /*4b80*/  IMAD.MOV.U32 R3, RZ, RZ, 0x0 ;  /* 0x00000000ff037424 */ /* 0x000fc800078e00ff */
[----:B------:R-:W-:Y:S05]  /*4b90*/  RET.REL.NODEC R2 `(matmul_kernel) ;  /* 0xffffffb402187950 */ /* 0x000fea0003c3ffff */
        .weak           $__internal_2_$__cuda_sm10x_tcgen05_guardrail_trap_unallocated_columns_being_dealloced
        .type           $__internal_2_$__cuda_sm10x_tcgen05_guardrail_trap_unallocated_columns_being_dealloced,@function
        .size           $__internal_2_$__cuda_sm10x_tcgen05_guardrail_trap_unallocated_columns_being_dealloced,(.L_x_20 - $__internal_2_$__cuda_sm10x_tcgen05_guardrail_trap_unallocated_columns_being_dealloced)
$__internal_2_$__cuda_sm10x_tcgen05_guardrail_trap_unallocated_columns_being_dealloced:
[----:B------:R-:W-:Y:S05]  /*4ba0*/  BPT.TRAP 0x1 ;  /* 0x000000040000795c */ /* 0x000fea0000300000 */
[----:B------:R-:W-:-:S04]  /*4bb0*/  IMAD.MOV.U32 R3, RZ, RZ, 0x0 ;  /* 0x00000000ff037424 */ /* 0x000fc800078e00ff */
[----:B------:R-:W-:Y:S05]  /*4bc0*/  RET.REL.NODEC R2 `(matmul_kernel) ;  /* 0xffffffb4020c7950 */ /* 0x000fea0003c3ffff */
.L_x_17:
[----:B------:R-:W-:-:S00]  /*4bd0*/  BRA `(.L_x_17) ;  /* 0xfffffffc00fc7947 */ /* 0x000fc0000383ffff */
[----:B------:R-:W-:-:S00]  /*4be0*/  NOP ;  /* 0x0000000000007918 */ /* 0x000fc00000000000 */
        /* <DEDUP_REMOVED lines=9> */
.L_x_20:


//--------------------- .nv.shared.matmul_kernel  --------------------------
	.section	.nv.shared.matmul_kernel,"aw",@nobits
	.sectionflags	@""
	.align	16
	.zero		1024


//--------------------- .nv.shared.reserved.0     --------------------------
	.section	.nv.shared.reserved.0,"aw",@nobits
	.align	8
	.weak		__nv_reservedSMEM_offset_0_alias
	.size		__nv_reservedSMEM_offset_0_alias, 0, 64
	.other		__nv_reservedSMEM_offset_0_alias,@"STO_CUDA_RESERVED_SHARED STV_DEFAULT"
__nv_reservedSMEM_offset_0_alias:
	.zero		0
.nv.shared.reserved.0:
	.zero		64
	.weak		__nv_reservedSMEM_allocation_phase
	.type		__nv_reservedSMEM_allocation_phase,@object
	.size		__nv_reservedSMEM_allocation_phase,(.L_0 - __nv_reservedSMEM_allocation_phase)
__nv_reservedSMEM_allocation_phase:
	.zero		1
.L_0:
	.zero		7
	.weak		__nv_reservedSMEM_devtool_atexit_pc
	.type		__nv_reservedSMEM_devtool_atexit_pc,@object
	.size		__nv_reservedSMEM_devtool_atexit_pc,(__nv_reservedSMEM_allocation_mask - __nv_reservedSMEM_devtool_atexit_pc)
__nv_reservedSMEM_devtool_atexit_pc:
	.zero		8
	.weak		__nv_reservedSMEM_allocation_mask
	.type		__nv_reservedSMEM_allocation_mask,@object
	.size		__nv_reservedSMEM_allocation_mask,(.L_2 - __nv_reservedSMEM_allocation_mask)
__nv_reservedSMEM_allocation_mask:
	.zero		4
.L_2:


//--------------------- .nv.constant0.matmul_kernel --------------------------
	.section	.nv.constant0.matmul_kernel,"a",@progbits
	.sectionflags	@""
	.align	4
.nv.constant0.matmul_kernel:
	.zero		976


//--------------------- SYMBOLS --------------------------

	.type		.nv.reservedSmem.offset0,@object
	.size		.nv.reservedSmem.offset0,0x4
	.type		.nv.reservedSmem.cap,@object
	.size		.nv.reservedSmem.cap,0x4
